	.target	sm_90a

	.elftype	@"ET_EXEC"


//--------------------- .note.nv.tkinfo           --------------------------
	.section	.note.nv.tkinfo,"",@"SHT_NOTE"
	.sectionflags	@"SHF_NOTE_NV_TKINFO"
	.tkinfo
        /*0018*/ 	.word	0x00000002
        /*0030*/ 	.string	""
        /*0030*/ 	.string	"ptxas"
        /*0030*/ 	.string	"Cuda compilation tools, release 13.0, V13.0.88"
        /*0030*/ 	.string	"Build cuda_13.0.r13.0/compiler.36424714_0"
        /*0030*/ 	.string	"-arch sm_90a -m 64 "



//--------------------- .note.nv.cuinfo           --------------------------
	.section	.note.nv.cuinfo,"",@"SHT_NOTE"
	.sectionflags	@"SHF_NOTE_NV_CUINFO"
        /*0018*/ 	.short	0x0002
        /*001a*/ 	.short	0x005a
        /*001c*/ 	.short	0x0082
	.zero		2


//--------------------- .nv.info                  --------------------------
	.section	.nv.info,"",@"SHT_CUDA_INFO"
	.align	4


	//----- nvinfo : EIATTR_REGCOUNT
	.align		4
        /*0000*/ 	.byte	0x04, 0x2f
        /*0002*/ 	.short	(.L_15 - .L_14)
	.align		4
.L_14:
        /*0004*/ 	.word	index@(_ZN7cutlass13device_kernelINS_4gemm6kernel13GemmUniversalIN4cute5tupleIJiiiiEEENS1_10collective13CollectiveMmaINS1_34MainloopSm90TmaGmmaWarpSpecializedILi4ENS5_IJNS4_1CILi4EEENSA_ILi2EEENSA_ILi1EEEEEENS1_32KernelTmaWarpSpecializedPingpongEEENS5_IJNSA_ILi64EEENSA_ILi128EEESI_EEENS_6half_tENS5_IJlSD_lEEESK_SL_NS4_8TiledMMAINS4_8MMA_AtomIJNS4_4SM904GMMA26MMA_64x128x16_F32F16F16_SSILNSP_5MajorE0ELSR_0ELNSP_7ScaleInE1ELSS_1EEEEEENS4_6LayoutINS5_IJSD_SD_SD_EEENS5_IJNSA_ILi0EEESX_SX_EEEEENS5_IJNS4_10UnderscoreES10_S10_EEEEENS4_23SM90_TMA_LOAD_MULTICASTENS4_14ComposedLayoutINS4_7SwizzleILi3ELi4ELi3EEENS4_18smem_ptr_flag_bitsILi16EEENSV_INS5_IJNSA_ILi8EEESH_EEENS5_IJSH_SD_EEEEEEEvNS4_8identityES13_S1D_vS1E_EENS_8epilogue10collective6detail29Sm90TmaWarpSpecializedAdapterINS1H_15DefaultEpilogueISK_SL_SL_NS1G_6thread17LinearCombinationISK_Li1EffLNS1L_9ScaleType4KindE0ELNS_15FloatRoundStyleE2ESK_EENS1_15EpilogueDefaultEEEEEvvEEEEvNT_6ParamsE)
        /*0008*/ 	.word	0x000000a8


	//----- nvinfo : EIATTR_FRAME_SIZE
	.align		4
.L_15:
        /*000c*/ 	.byte	0x04, 0x11
        /*000e*/ 	.short	(.L_17 - .L_16)
	.align		4
.L_16:
        /*0010*/ 	.word	index@(_ZN7cutlass13device_kernelINS_4gemm6kernel13GemmUniversalIN4cute5tupleIJiiiiEEENS1_10collective13CollectiveMmaINS1_34MainloopSm90TmaGmmaWarpSpecializedILi4ENS5_IJNS4_1CILi4EEENSA_ILi2EEENSA_ILi1EEEEEENS1_32KernelTmaWarpSpecializedPingpongEEENS5_IJNSA_ILi64EEENSA_ILi128EEESI_EEENS_6half_tENS5_IJlSD_lEEESK_SL_NS4_8TiledMMAINS4_8MMA_AtomIJNS4_4SM904GMMA26MMA_64x128x16_F32F16F16_SSILNSP_5MajorE0ELSR_0ELNSP_7ScaleInE1ELSS_1EEEEEENS4_6LayoutINS5_IJSD_SD_SD_EEENS5_IJNSA_ILi0EEESX_SX_EEEEENS5_IJNS4_10UnderscoreES10_S10_EEEEENS4_23SM90_TMA_LOAD_MULTICASTENS4_14ComposedLayoutINS4_7SwizzleILi3ELi4ELi3EEENS4_18smem_ptr_flag_bitsILi16EEENSV_INS5_IJNSA_ILi8EEESH_EEENS5_IJSH_SD_EEEEEEEvNS4_8identityES13_S1D_vS1E_EENS_8epilogue10collective6detail29Sm90TmaWarpSpecializedAdapterINS1H_15DefaultEpilogueISK_SL_SL_NS1G_6thread17LinearCombinationISK_Li1EffLNS1L_9ScaleType4KindE0ELNS_15FloatRoundStyleE2ESK_EENS1_15EpilogueDefaultEEEEEvvEEEEvNT_6ParamsE)
        /*0014*/ 	.word	0x00000000


	//----- nvinfo : EIATTR_MIN_STACK_SIZE
	.align		4
.L_17:
        /*0018*/ 	.byte	0x04, 0x12
        /*001a*/ 	.short	(.L_19 - .L_18)
	.align		4
.L_18:
        /*001c*/ 	.word	index@(_ZN7cutlass13device_kernelINS_4gemm6kernel13GemmUniversalIN4cute5tupleIJiiiiEEENS1_10collective13CollectiveMmaINS1_34MainloopSm90TmaGmmaWarpSpecializedILi4ENS5_IJNS4_1CILi4EEENSA_ILi2EEENSA_ILi1EEEEEENS1_32KernelTmaWarpSpecializedPingpongEEENS5_IJNSA_ILi64EEENSA_ILi128EEESI_EEENS_6half_tENS5_IJlSD_lEEESK_SL_NS4_8TiledMMAINS4_8MMA_AtomIJNS4_4SM904GMMA26MMA_64x128x16_F32F16F16_SSILNSP_5MajorE0ELSR_0ELNSP_7ScaleInE1ELSS_1EEEEEENS4_6LayoutINS5_IJSD_SD_SD_EEENS5_IJNSA_ILi0EEESX_SX_EEEEENS5_IJNS4_10UnderscoreES10_S10_EEEEENS4_23SM90_TMA_LOAD_MULTICASTENS4_14ComposedLayoutINS4_7SwizzleILi3ELi4ELi3EEENS4_18smem_ptr_flag_bitsILi16EEENSV_INS5_IJNSA_ILi8EEESH_EEENS5_IJSH_SD_EEEEEEEvNS4_8identityES13_S1D_vS1E_EENS_8epilogue10collective6detail29Sm90TmaWarpSpecializedAdapterINS1H_15DefaultEpilogueISK_SL_SL_NS1G_6thread17LinearCombinationISK_Li1EffLNS1L_9ScaleType4KindE0ELNS_15FloatRoundStyleE2ESK_EENS1_15EpilogueDefaultEEEEEvvEEEEvNT_6ParamsE)
        /*0020*/ 	.word	0x00000000
.L_19:


//--------------------- .nv.compat                --------------------------
	.section	.nv.compat,"",@"SHT_CUDA_COMPAT_INFO"
	.align	4
        /*0000*/ 	.byte	0x02, 0x09, 0x01, 0x00, 0x02, 0x02, 0x04, 0x00, 0x02, 0x05, 0x05, 0x00, 0x03, 0x07, 0x01, 0x01
        /*0010*/ 	.byte	0x02, 0x03, 0x01, 0x00, 0x02, 0x06, 0x01, 0x00, 0x04, 0x0b, 0x08, 0x00, 0x00, 0x00, 0x00, 0x00
        /*0020*/ 	.byte	0x00, 0x00, 0x00, 0x00


//--------------------- .nv.info._ZN7cutlass13device_kernelINS_4gemm6kernel13GemmUniversalIN4cute5tupleIJiiiiEEENS1_10collective13CollectiveMmaINS1_34MainloopSm90TmaGmmaWarpSpecializedILi4ENS5_IJNS4_1CILi4EEENSA_ILi2EEENSA_ILi1EEEEEENS1_32KernelTmaWarpSpecializedPingpongEEENS5_IJNSA_ILi64EEENSA_ILi128EEESI_EEENS_6half_tENS5_IJlSD_lEEESK_SL_NS4_8TiledMMAINS4_8MMA_AtomIJNS4_4SM904GMMA26MMA_64x128x16_F32F16F16_SSILNSP_5MajorE0ELSR_0ELNSP_7ScaleInE1ELSS_1EEEEEENS4_6LayoutINS5_IJSD_SD_SD_EEENS5_IJNSA_ILi0EEESX_SX_EEEEENS5_IJNS4_10UnderscoreES10_S10_EEEEENS4_23SM90_TMA_LOAD_MULTICASTENS4_14ComposedLayoutINS4_7SwizzleILi3ELi4ELi3EEENS4_18smem_ptr_flag_bitsILi16EEENSV_INS5_IJNSA_ILi8EEESH_EEENS5_IJSH_SD_EEEEEEEvNS4_8identityES13_S1D_vS1E_EENS_8epilogue10collective6detail29Sm90TmaWarpSpecializedAdapterINS1H_15DefaultEpilogueISK_SL_SL_NS1G_6thread17LinearCombinationISK_Li1EffLNS1L_9ScaleType4KindE0ELNS_15FloatRoundStyleE2ESK_EENS1_15EpilogueDefaultEEEEEvvEEEEvNT_6ParamsE --------------------------
	.section	.nv.info._ZN7cutlass13device_kernelINS_4gemm6kernel13GemmUniversalIN4cute5tupleIJiiiiEEENS1_10collective13CollectiveMmaINS1_34MainloopSm90TmaGmmaWarpSpecializedILi4ENS5_IJNS4_1CILi4EEENSA_ILi2EEENSA_ILi1EEEEEENS1_32KernelTmaWarpSpecializedPingpongEEENS5_IJNSA_ILi64EEENSA_ILi128EEESI_EEENS_6half_tENS5_IJlSD_lEEESK_SL_NS4_8TiledMMAINS4_8MMA_AtomIJNS4_4SM904GMMA26MMA_64x128x16_F32F16F16_SSILNSP_5MajorE0ELSR_0ELNSP_7ScaleInE1ELSS_1EEEEEENS4_6LayoutINS5_IJSD_SD_SD_EEENS5_IJNSA_ILi0EEESX_SX_EEEEENS5_IJNS4_10UnderscoreES10_S10_EEEEENS4_23SM90_TMA_LOAD_MULTICASTENS4_14ComposedLayoutINS4_7SwizzleILi3ELi4ELi3EEENS4_18smem_ptr_flag_bitsILi16EEENSV_INS5_IJNSA_ILi8EEESH_EEENS5_IJSH_SD_EEEEEEEvNS4_8identityES13_S1D_vS1E_EENS_8epilogue10collective6detail29Sm90TmaWarpSpecializedAdapterINS1H_15DefaultEpilogueISK_SL_SL_NS1G_6thread17LinearCombinationISK_Li1EffLNS1L_9ScaleType4KindE0ELNS_15FloatRoundStyleE2ESK_EENS1_15EpilogueDefaultEEEEEvvEEEEvNT_6ParamsE,"",@"SHT_CUDA_INFO"
	.sectionflags	@""
	.align	4


	//----- nvinfo : EIATTR_CUDA_API_VERSION
	.align		4
        /*0000*/ 	.byte	0x04, 0x37
        /*0002*/ 	.short	(.L_21 - .L_20)
.L_20:
        /*0004*/ 	.word	0x00000082


	//----- nvinfo : EIATTR_KPARAM_INFO
	.align		4
.L_21:
        /*0008*/ 	.byte	0x04, 0x17
        /*000a*/ 	.short	(.L_23 - .L_22)
.L_22:
        /*000c*/ 	.word	0x00000000
        /*0010*/ 	.short	0x0000
        /*0012*/ 	.short	0x0070
        /*0014*/ 	.byte	0x00, 0xf0, 0x01, 0x10


	//----- nvinfo : EIATTR_SPARSE_MMA_MASK
	.align		4
.L_23:
        /*0018*/ 	.byte	0x03, 0x50
        /*001a*/ 	.short	0x0000


	//----- nvinfo : EIATTR_MAXREG_COUNT
	.align		4
        /*001c*/ 	.byte	0x03, 0x1b
        /*001e*/ 	.short	0x00a8


	//----- nvinfo : EIATTR_NUM_BARRIERS
	.align		4
        /*0020*/ 	.byte	0x02, 0x4c
        /*0022*/ 	.byte	0x01
	.zero		1


	//----- nvinfo : EIATTR_EXTERNS
	.align		4
        /*0024*/ 	.byte	0x04, 0x0f
        /*0026*/ 	.short	(.L_25 - .L_24)


	//   ....[0]....
	.align		4
.L_24:
        /*0028*/ 	.word	index@(__assertfail)


	//----- nvinfo : EIATTR_MERCURY_ISA_VERSION
	.align		4
.L_25:
        /*002c*/ 	.byte	0x03, 0x5f
        /*002e*/ 	.short	0x0101


	//----- nvinfo : EIATTR_INT_WARP_WIDE_INSTR_OFFSETS
	.align		4
        /*0030*/ 	.byte	0x04, 0x31
        /*0032*/ 	.short	(.L_27 - .L_26)


	//   ....[0]....
.L_26:
        /*0034*/ 	.word	0x00000630


	//   ....[1]....
        /*0038*/ 	.word	0x00000660


	//   ....[2]....
        /*003c*/ 	.word	0x000006a0


	//   ....[3]....
        /*0040*/ 	.word	0x00000770


	//   ....[4]....
        /*0044*/ 	.word	0x00000790


	//   ....[5]....
        /*0048*/ 	.word	0x000007a0


	//   ....[6]....
        /*004c*/ 	.word	0x000007f0


	//   ....[7]....
        /*0050*/ 	.word	0x00000840


	//   ....[8]....
        /*0054*/ 	.word	0x000025c0


	//----- nvinfo : EIATTR_COOP_GROUP_MASK_REGIDS
	.align		4
.L_27:
        /*0058*/ 	.byte	0x04, 0x29
        /*005a*/ 	.short	(.L_29 - .L_28)


	//   ....[0]....
.L_28:
        /*005c*/ 	.word	0xffffffff


	//   ....[1]....
        /*0060*/ 	.word	0xffffffff


	//   ....[2]....
        /*0064*/ 	.word	0xffffffff


	//   ....[3]....
        /*0068*/ 	.word	0xffffffff


	//   ....[4]....
        /*006c*/ 	.word	0xffffffff


	//   ....[5]....
        /*0070*/ 	.word	0xffffffff


	//   ....[6]....
        /*0074*/ 	.word	0xffffffff


	//----- nvinfo : EIATTR_COOP_GROUP_INSTR_OFFSETS
	.align		4
.L_29:
        /*0078*/ 	.byte	0x04, 0x28
        /*007a*/ 	.short	(.L_31 - .L_30)


	//   ....[0]....
.L_30:
        /*007c*/ 	.word	0x00000060


	//   ....[1]....
        /*0080*/ 	.word	0x00000080


	//   ....[2]....
        /*0084*/ 	.word	0x00000180


	//   ....[3]....
        /*0088*/ 	.word	0x000003b0


	//   ....[4]....
        /*008c*/ 	.word	0x000003f0


	//   ....[5]....
        /*0090*/ 	.word	0x000004b0


	//   ....[6]....
        /*0094*/ 	.word	0x000009a0


	//----- nvinfo : EIATTR_REG_RECONFIG
	.align		4
.L_31:
        /*0098*/ 	.byte	0x01, 0x54
	.zero		2


	//----- nvinfo : EIATTR_SYSCALL_OFFSETS
	.align		4
        /*009c*/ 	.byte	0x04, 0x46
        /*009e*/ 	.short	(.L_33 - .L_32)


	//   ....[0]....
.L_32:
        /*00a0*/ 	.word	0x000019d0


	//----- nvinfo : EIATTR_MBARRIER_INSTR_OFFSETS
	.align		4
.L_33:
        /*00a4*/ 	.byte	0x04, 0x39
        /*00a6*/ 	.short	(.L_35 - .L_34)


	//   ....[0]....
.L_34:
        /*00a8*/ 	.word	0x00000300
        /*00ac*/ 	.word	0x000000ff
        /*00b0*/ 	.word	0x00000000
        /*00b4*/ 	.short	0x0100
        /*00b6*/ 	.byte	0x07
	.zero		1


	//   ....[1]....
        /*00b8*/ 	.word	0x00000310
        /*00bc*/ 	.word	0x000000ff
        /*00c0*/ 	.word	0x00000020
        /*00c4*/ 	.short	0x0100
        /*00c6*/ 	.byte	0x07
	.zero		1


	//   ....[2]....
        /*00c8*/ 	.word	0x00000320
        /*00cc*/ 	.word	0x000000ff
        /*00d0*/ 	.word	0x00000008
        /*00d4*/ 	.short	0x0100
        /*00d6*/ 	.byte	0x07
	.zero		1


	//   ....[3]....
        /*00d8*/ 	.word	0x00000330
        /*00dc*/ 	.word	0x000000ff
        /*00e0*/ 	.word	0x00000028
        /*00e4*/ 	.short	0x0100
        /*00e6*/ 	.byte	0x07
	.zero		1


	//   ....[4]....
        /*00e8*/ 	.word	0x00000340
        /*00ec*/ 	.word	0x000000ff
        /*00f0*/ 	.word	0x00000010
        /*00f4*/ 	.short	0x0100
        /*00f6*/ 	.byte	0x07
	.zero		1


	//   ....[5]....
        /*00f8*/ 	.word	0x00000350
        /*00fc*/ 	.word	0x000000ff
        /*0100*/ 	.word	0x00000030
        /*0104*/ 	.short	0x0100
        /*0106*/ 	.byte	0x07
	.zero		1


	//   ....[6]....
        /*0108*/ 	.word	0x00000360
        /*010c*/ 	.word	0x000000ff
        /*0110*/ 	.word	0x00000018
        /*0114*/ 	.short	0x0100
        /*0116*/ 	.byte	0x07
	.zero		1


	//   ....[7]....
        /*0118*/ 	.word	0x00000370
        /*011c*/ 	.word	0x000000ff
        /*0120*/ 	.word	0x00000038
        /*0124*/ 	.short	0x0100
        /*0126*/ 	.byte	0x07
	.zero		1


	//   ....[8]....
        /*0128*/ 	.word	0x00000870
        /*012c*/ 	.word	0x000000ff
        /*0130*/ 	.word	0x00000070
        /*0134*/ 	.short	0x0100
        /*0136*/ 	.byte	0x0c
	.zero		1


	//   ....[9]....
        /*0138*/ 	.word	0x000008c0
        /*013c*/ 	.word	0x000000ff
        /*0140*/ 	.word	0x00000078
        /*0144*/ 	.short	0x0100
        /*0146*/ 	.byte	0x0c
	.zero		1


	//   ....[10]....
        /*0148*/ 	.word	0x000008f0
        /*014c*/ 	.word	0x000000ff
        /*0150*/ 	.word	0x00000050
        /*0154*/ 	.short	0x0100
        /*0156*/ 	.byte	0x0d
	.zero		1


	//   ....[11]....
        /*0158*/ 	.word	0x00000930
        /*015c*/ 	.word	0x000000ff
        /*0160*/ 	.word	0x00000058
        /*0164*/ 	.short	0x0100
        /*0166*/ 	.byte	0x0d
	.zero		1


	//   ....[12]....
        /*0168*/ 	.word	0x00000940
        /*016c*/ 	.word	0x000000ff
        /*0170*/ 	.word	0x00000060
        /*0174*/ 	.short	0x0100
        /*0176*/ 	.byte	0x0d
	.zero		1


	//   ....[13]....
        /*0178*/ 	.word	0x00000950
        /*017c*/ 	.word	0x000000ff
        /*0180*/ 	.word	0x00000068
        /*0184*/ 	.short	0x0100
        /*0186*/ 	.byte	0x0d
	.zero		1


	//   ....[14]....
        /*0188*/ 	.word	0x00001890
        /*018c*/ 	.word	0x00000061
        /*0190*/ 	.word	0xfffffff8
        /*0194*/ 	.short	0x010a
        /*0196*/ 	.byte	0x3f
	.zero		1


	//   ....[15]....
        /*0198*/ 	.word	0x00001a60
        /*019c*/ 	.word	0x00000003
        /*01a0*/ 	.word	0x00000000
        /*01a4*/ 	.short	0x010a
        /*01a6*/ 	.byte	0x3f
	.zero		1


	//   ....[16]....
        /*01a8*/ 	.word	0x00001ac0
        /*01ac*/ 	.word	0x00000003
        /*01b0*/ 	.word	0x00000000
        /*01b4*/ 	.short	0x010a
        /*01b6*/ 	.byte	0x3f
	.zero		1


	//   ....[17]....
        /*01b8*/ 	.word	0x00001fe0
        /*01bc*/ 	.word	0x000000ff
        /*01c0*/ 	.word	0x00000000
        /*01c4*/ 	.short	0x010a
        /*01c6*/ 	.byte	0x04
	.zero		1


	//   ....[18]....
        /*01c8*/ 	.word	0x00002020
        /*01cc*/ 	.word	0x000000ff
        /*01d0*/ 	.word	0x00000000
        /*01d4*/ 	.short	0x010a
        /*01d6*/ 	.byte	0x04
	.zero		1


	//   ....[19]....
        /*01d8*/ 	.word	0x00002450
        /*01dc*/ 	.word	0x00000005
        /*01e0*/ 	.word	0x00000000
        /*01e4*/ 	.short	0x0101
        /*01e6*/ 	.byte	0x3f
	.zero		1


	//   ....[20]....
        /*01e8*/ 	.word	0x00002550
        /*01ec*/ 	.word	0x00000065
        /*01f0*/ 	.word	0x00000000
        /*01f4*/ 	.short	0x0101
        /*01f6*/ 	.byte	0x32
	.zero		1


	//   ....[21]....
        /*01f8*/ 	.word	0x00002640
        /*01fc*/ 	.word	0x00000003
        /*0200*/ 	.word	0x00000000
        /*0204*/ 	.short	0x0101
        /*0206*/ 	.byte	0x3f
	.zero		1


	//   ....[22]....
        /*0208*/ 	.word	0x000026a0
        /*020c*/ 	.word	0x00000061
        /*0210*/ 	.word	0x00000008
        /*0214*/ 	.short	0x010a
        /*0216*/ 	.byte	0x3f
	.zero		1


	//   ....[23]....
        /*0218*/ 	.word	0x000067a0
        /*021c*/ 	.word	0x00000062
        /*0220*/ 	.word	0x00000000
        /*0224*/ 	.short	0x0101
        /*0226*/ 	.byte	0x32
	.zero		1


	//   ....[24]....
        /*0228*/ 	.word	0x00007320
        /*022c*/ 	.word	0x00000007
        /*0230*/ 	.word	0x00000020
        /*0234*/ 	.short	0x010a
        /*0236*/ 	.byte	0x3f
	.zero		1


	//   ....[25]....
        /*0238*/ 	.word	0x000077c0
        /*023c*/ 	.word	0x00000002
        /*0240*/ 	.word	0x00000078
        /*0244*/ 	.short	0x0101
        /*0246*/ 	.byte	0x3f
	.zero		1


	//   ....[26]....
        /*0248*/ 	.word	0x00007f40
        /*024c*/ 	.word	0x00000005
        /*0250*/ 	.word	0x00000000
        /*0254*/ 	.short	0x010a
        /*0256*/ 	.byte	0x3f
	.zero		1


	//   ....[27]....
        /*0258*/ 	.word	0x00007fc0
        /*025c*/ 	.word	0x00000007
        /*0260*/ 	.word	0x00000000
        /*0264*/ 	.short	0x010a
        /*0266*/ 	.byte	0x3f
	.zero		1


	//   ....[28]....
        /*0268*/ 	.word	0x00008050
        /*026c*/ 	.word	0x00000006
        /*0270*/ 	.word	0x00000000
        /*0274*/ 	.short	0x010a
        /*0276*/ 	.byte	0x3f
	.zero		1


	//   ....[29]....
        /*0278*/ 	.word	0x000080e0
        /*027c*/ 	.word	0x00000003
        /*0280*/ 	.word	0x00000000
        /*0284*/ 	.short	0x010a
        /*0286*/ 	.byte	0x3f
	.zero		1


	//   ....[30]....
        /*0288*/ 	.word	0x00008140
        /*028c*/ 	.word	0x00000061
        /*0290*/ 	.word	0xfffffff8
        /*0294*/ 	.short	0x010a
        /*0296*/ 	.byte	0x3f
	.zero		1


	//   ....[31]....
        /*0298*/ 	.word	0x00008190
        /*029c*/ 	.word	0x00000003
        /*02a0*/ 	.word	0x00000000
        /*02a4*/ 	.short	0x010a
        /*02a6*/ 	.byte	0x3f
	.zero		1


	//   ....[32]....
        /*02a8*/ 	.word	0x000081f0
        /*02ac*/ 	.word	0x00000005
        /*02b0*/ 	.word	0x00000000
        /*02b4*/ 	.short	0x010a
        /*02b6*/ 	.byte	0x3f
	.zero		1


	//   ....[33]....
        /*02b8*/ 	.word	0x00008240
        /*02bc*/ 	.word	0x00000061
        /*02c0*/ 	.word	0x00000008
        /*02c4*/ 	.short	0x010a
        /*02c6*/ 	.byte	0x3f
	.zero		1


	//   ....[34]....
        /*02c8*/ 	.word	0x00008310
        /*02cc*/ 	.word	0x00000007
        /*02d0*/ 	.word	0x00000020
        /*02d4*/ 	.short	0x010a
        /*02d6*/ 	.byte	0x3f
	.zero		1


	//   ....[35]....
        /*02d8*/ 	.word	0x000083e0
        /*02dc*/ 	.word	0x00000005
        /*02e0*/ 	.word	0x00000000
        /*02e4*/ 	.short	0x010a
        /*02e6*/ 	.byte	0x3f
	.zero		1


	//   ....[36]....
        /*02e8*/ 	.word	0x00008430
        /*02ec*/ 	.word	0x00000007
        /*02f0*/ 	.word	0x00000000
        /*02f4*/ 	.short	0x010a
        /*02f6*/ 	.byte	0x3f
	.zero		1


	//   ....[37]....
        /*02f8*/ 	.word	0x00008480
        /*02fc*/ 	.word	0x00000006
        /*0300*/ 	.word	0x00000000
        /*0304*/ 	.short	0x010a
        /*0306*/ 	.byte	0x3f
	.zero		1


	//----- nvinfo : EIATTR_NUM_MBARRIERS
	.align		4
.L_35:
        /*0308*/ 	.byte	0x03, 0x38
        /*030a*/ 	.short	0x000e


	//----- nvinfo : EIATTR_EXIT_INSTR_OFFSETS
	.align		4
        /*030c*/ 	.byte	0x04, 0x1c
        /*030e*/ 	.short	(.L_37 - .L_36)


	//   ....[0]....
.L_36:
        /*0310*/ 	.word	0x000014b0


	//   ....[1]....
        /*0314*/ 	.word	0x00001510


	//   ....[2]....
        /*0318*/ 	.word	0x00006ee0


	//   ....[3]....
        /*031c*/ 	.word	0x00006f10


	//   ....[4]....
        /*0320*/ 	.word	0x00008130


	//----- nvinfo : EIATTR_MAX_THREADS
	.align		4
.L_37:
        /*0324*/ 	.byte	0x04, 0x05
        /*0326*/ 	.short	(.L_39 - .L_38)
.L_38:
        /*0328*/ 	.word	0x00000180
        /*032c*/ 	.word	0x00000001
        /*0330*/ 	.word	0x00000001


	//----- nvinfo : EIATTR_CRS_STACK_SIZE
	.align		4
.L_39:
        /*0334*/ 	.byte	0x04, 0x1e
        /*0336*/ 	.short	(.L_41 - .L_40)
.L_40:
        /*0338*/ 	.word	0x00000000


	//----- nvinfo : EIATTR_CBANK_PARAM_SIZE
	.align		4
.L_41:
        /*033c*/ 	.byte	0x03, 0x19
        /*033e*/ 	.short	0x0470


	//----- nvinfo : EIATTR_PARAM_CBANK
	.align		4
        /*0340*/ 	.byte	0x04, 0x0a
        /*0342*/ 	.short	(.L_43 - .L_42)
	.align		4
.L_42:
        /*0344*/ 	.word	index@(.nv.constant0._ZN7cutlass13device_kernelINS_4gemm6kernel13GemmUniversalIN4cute5tupleIJiiiiEEENS1_10collective13CollectiveMmaINS1_34MainloopSm90TmaGmmaWarpSpecializedILi4ENS5_IJNS4_1CILi4EEENSA_ILi2EEENSA_ILi1EEEEEENS1_32KernelTmaWarpSpecializedPingpongEEENS5_IJNSA_ILi64EEENSA_ILi128EEESI_EEENS_6half_tENS5_IJlSD_lEEESK_SL_NS4_8TiledMMAINS4_8MMA_AtomIJNS4_4SM904GMMA26MMA_64x128x16_F32F16F16_SSILNSP_5MajorE0ELSR_0ELNSP_7ScaleInE1ELSS_1EEEEEENS4_6LayoutINS5_IJSD_SD_SD_EEENS5_IJNSA_ILi0EEESX_SX_EEEEENS5_IJNS4_10UnderscoreES10_S10_EEEEENS4_23SM90_TMA_LOAD_MULTICASTENS4_14ComposedLayoutINS4_7SwizzleILi3ELi4ELi3EEENS4_18smem_ptr_flag_bitsILi16EEENSV_INS5_IJNSA_ILi8EEESH_EEENS5_IJSH_SD_EEEEEEEvNS4_8identityES13_S1D_vS1E_EENS_8epilogue10collective6detail29Sm90TmaWarpSpecializedAdapterINS1H_15DefaultEpilogueISK_SL_SL_NS1G_6thread17LinearCombinationISK_Li1EffLNS1L_9ScaleType4KindE0ELNS_15FloatRoundStyleE2ESK_EENS1_15EpilogueDefaultEEEEEvvEEEEvNT_6ParamsE)
        /*0348*/ 	.short	0x0210
        /*034a*/ 	.short	0x0470


	//----- nvinfo : EIATTR_SW_WAR
	.align		4
.L_43:
        /*034c*/ 	.byte	0x04, 0x36
        /*034e*/ 	.short	(.L_45 - .L_44)
.L_44:
        /*0350*/ 	.word	0x00000008
.L_45:


//--------------------- .nv.callgraph             --------------------------
	.section	.nv.callgraph,"",@"SHT_CUDA_CALLGRAPH"
	.align	4
	.sectionentsize	8
	.align		4
        /*0000*/ 	.word	0x00000000
	.align		4
        /*0004*/ 	.word	0xffffffff
	.align		4
        /*0008*/ 	.word	index@(_ZN7cutlass13device_kernelINS_4gemm6kernel13GemmUniversalIN4cute5tupleIJiiiiEEENS1_10collective13CollectiveMmaINS1_34MainloopSm90TmaGmmaWarpSpecializedILi4ENS5_IJNS4_1CILi4EEENSA_ILi2EEENSA_ILi1EEEEEENS1_32KernelTmaWarpSpecializedPingpongEEENS5_IJNSA_ILi64EEENSA_ILi128EEESI_EEENS_6half_tENS5_IJlSD_lEEESK_SL_NS4_8TiledMMAINS4_8MMA_AtomIJNS4_4SM904GMMA26MMA_64x128x16_F32F16F16_SSILNSP_5MajorE0ELSR_0ELNSP_7ScaleInE1ELSS_1EEEEEENS4_6LayoutINS5_IJSD_SD_SD_EEENS5_IJNSA_ILi0EEESX_SX_EEEEENS5_IJNS4_10UnderscoreES10_S10_EEEEENS4_23SM90_TMA_LOAD_MULTICASTENS4_14ComposedLayoutINS4_7SwizzleILi3ELi4ELi3EEENS4_18smem_ptr_flag_bitsILi16EEENSV_INS5_IJNSA_ILi8EEESH_EEENS5_IJSH_SD_EEEEEEEvNS4_8identityES13_S1D_vS1E_EENS_8epilogue10collective6detail29Sm90TmaWarpSpecializedAdapterINS1H_15DefaultEpilogueISK_SL_SL_NS1G_6thread17LinearCombinationISK_Li1EffLNS1L_9ScaleType4KindE0ELNS_15FloatRoundStyleE2ESK_EENS1_15EpilogueDefaultEEEEEvvEEEEvNT_6ParamsE)
	.align		4
        /*000c*/ 	.word	index@(__assertfail)
	.align		4
        /*0010*/ 	.word	0x00000000
	.align		4
        /*0014*/ 	.word	0xfffffffe
	.align		4
        /*0018*/ 	.word	0x00000000
	.align		4
        /*001c*/ 	.word	0xfffffffd
	.align		4
        /*0020*/ 	.word	0x00000000
	.align		4
        /*0024*/ 	.word	0xfffffffc


//--------------------- .nv.constant4             --------------------------
	.section	.nv.constant4,"a",@progbits
	.align	8
	.align		8
.nv.constant4:
        /*0000*/ 	.dword	__assertfail
	.align		8
        /*0008*/ 	.dword	__unnamed_1
	.align		8
        /*0010*/ 	.dword	_ZN40_INTERNAL_ab348549_4_k_cu_0a7880f3_189574cuda3std3__45__cpo5beginE
	.align		8
        /*0018*/ 	.dword	_ZN40_INTERNAL_ab348549_4_k_cu_0a7880f3_189574cuda3std3__45__cpo3endE
	.align		8
        /*0020*/ 	.dword	_ZN40_INTERNAL_ab348549_4_k_cu_0a7880f3_189574cuda3std3__45__cpo6cbeginE
	.align		8
        /*0028*/ 	.dword	_ZN40_INTERNAL_ab348549_4_k_cu_0a7880f3_189574cuda3std3__45__cpo4cendE
	.align		8
        /*0030*/ 	.dword	_ZN40_INTERNAL_ab348549_4_k_cu_0a7880f3_189574cuda3std3__442_GLOBAL__N__ab348549_4_k_cu_0a7880f3_189576ignoreE
	.align		8
        /*0038*/ 	.dword	_ZN40_INTERNAL_ab348549_4_k_cu_0a7880f3_189574cuda3std3__419piecewise_constructE
	.align		8
        /*0040*/ 	.dword	_ZN40_INTERNAL_ab348549_4_k_cu_0a7880f3_189574cuda3std3__48in_placeE
	.align		8
        /*0048*/ 	.dword	_ZN40_INTERNAL_ab348549_4_k_cu_0a7880f3_189574cuda3std6ranges3__45__cpo4swapE
	.align		8
        /*0050*/ 	.dword	_ZN40_INTERNAL_ab348549_4_k_cu_0a7880f3_189574cuda3std6ranges3__45__cpo9iter_moveE
	.align		8
        /*0058*/ 	.dword	_ZN40_INTERNAL_ab348549_4_k_cu_0a7880f3_189574cute7productE
	.align		8
        /*0060*/ 	.dword	_ZN40_INTERNAL_ab348549_4_k_cu_0a7880f3_189574cute1_E
	.align		8
        /*0068*/ 	.dword	$str$22
	.align		8
        /*0070*/ 	.dword	$str$23


//--------------------- .text._ZN7cutlass13device_kernelINS_4gemm6kernel13GemmUniversalIN4cute5tupleIJiiiiEEENS1_10collective13CollectiveMmaINS1_34MainloopSm90TmaGmmaWarpSpecializedILi4ENS5_IJNS4_1CILi4EEENSA_ILi2EEENSA_ILi1EEEEEENS1_32KernelTmaWarpSpecializedPingpongEEENS5_IJNSA_ILi64EEENSA_ILi128EEESI_EEENS_6half_tENS5_IJlSD_lEEESK_SL_NS4_8TiledMMAINS4_8MMA_AtomIJNS4_4SM904GMMA26MMA_64x128x16_F32F16F16_SSILNSP_5MajorE0ELSR_0ELNSP_7ScaleInE1ELSS_1EEEEEENS4_6LayoutINS5_IJSD_SD_SD_EEENS5_IJNSA_ILi0EEESX_SX_EEEEENS5_IJNS4_10UnderscoreES10_S10_EEEEENS4_23SM90_TMA_LOAD_MULTICASTENS4_14ComposedLayoutINS4_7SwizzleILi3ELi4ELi3EEENS4_18smem_ptr_flag_bitsILi16EEENSV_INS5_IJNSA_ILi8EEESH_EEENS5_IJSH_SD_EEEEEEEvNS4_8identityES13_S1D_vS1E_EENS_8epilogue10collective6detail29Sm90TmaWarpSpecializedAdapterINS1H_15DefaultEpilogueISK_SL_SL_NS1G_6thread17LinearCombinationISK_Li1EffLNS1L_9ScaleType4KindE0ELNS_15FloatRoundStyleE2ESK_EENS1_15EpilogueDefaultEEEEEvvEEEEvNT_6ParamsE --------------------------
	.section	.text._ZN7cutlass13device_kernelINS_4gemm6kernel13GemmUniversalIN4cute5tupleIJiiiiEEENS1_10collective13CollectiveMmaINS1_34MainloopSm90TmaGmmaWarpSpecializedILi4ENS5_IJNS4_1CILi4EEENSA_ILi2EEENSA_ILi1EEEEEENS1_32KernelTmaWarpSpecializedPingpongEEENS5_IJNSA_ILi64EEENSA_ILi128EEESI_EEENS_6half_tENS5_IJlSD_lEEESK_SL_NS4_8TiledMMAINS4_8MMA_AtomIJNS4_4SM904GMMA26MMA_64x128x16_F32F16F16_SSILNSP_5MajorE0ELSR_0ELNSP_7ScaleInE1ELSS_1EEEEEENS4_6LayoutINS5_IJSD_SD_SD_EEENS5_IJNSA_ILi0EEESX_SX_EEEEENS5_IJNS4_10UnderscoreES10_S10_EEEEENS4_23SM90_TMA_LOAD_MULTICASTENS4_14ComposedLayoutINS4_7SwizzleILi3ELi4ELi3EEENS4_18smem_ptr_flag_bitsILi16EEENSV_INS5_IJNSA_ILi8EEESH_EEENS5_IJSH_SD_EEEEEEEvNS4_8identityES13_S1D_vS1E_EENS_8epilogue10collective6detail29Sm90TmaWarpSpecializedAdapterINS1H_15DefaultEpilogueISK_SL_SL_NS1G_6thread17LinearCombinationISK_Li1EffLNS1L_9ScaleType4KindE0ELNS_15FloatRoundStyleE2ESK_EENS1_15EpilogueDefaultEEEEEvvEEEEvNT_6ParamsE,"ax",@progbits
	.align	128
.text._ZN7cutlass13device_kernelINS_4gemm6kernel13GemmUniversalIN4cute5tupleIJiiiiEEENS1_10collective13CollectiveMmaINS1_34MainloopSm90TmaGmmaWarpSpecializedILi4ENS5_IJNS4_1CILi4EEENSA_ILi2EEENSA_ILi1EEEEEENS1_32KernelTmaWarpSpecializedPingpongEEENS5_IJNSA_ILi64EEENSA_ILi128EEESI_EEENS_6half_tENS5_IJlSD_lEEESK_SL_NS4_8TiledMMAINS4_8MMA_AtomIJNS4_4SM904GMMA26MMA_64x128x16_F32F16F16_SSILNSP_5MajorE0ELSR_0ELNSP_7ScaleInE1ELSS_1EEEEEENS4_6LayoutINS5_IJSD_SD_SD_EEENS5_IJNSA_ILi0EEESX_SX_EEEEENS5_IJNS4_10UnderscoreES10_S10_EEEEENS4_23SM90_TMA_LOAD_MULTICASTENS4_14ComposedLayoutINS4_7SwizzleILi3ELi4ELi3EEENS4_18smem_ptr_flag_bitsILi16EEENSV_INS5_IJNSA_ILi8EEESH_EEENS5_IJSH_SD_EEEEEEEvNS4_8identityES13_S1D_vS1E_EENS_8epilogue10collective6detail29Sm90TmaWarpSpecializedAdapterINS1H_15DefaultEpilogueISK_SL_SL_NS1G_6thread17LinearCombinationISK_Li1EffLNS1L_9ScaleType4KindE0ELNS_15FloatRoundStyleE2ESK_EENS1_15EpilogueDefaultEEEEEvvEEEEvNT_6ParamsE:
        .type           _ZN7cutlass13device_kernelINS_4gemm6kernel13GemmUniversalIN4cute5tupleIJiiiiEEENS1_10collective13CollectiveMmaINS1_34MainloopSm90TmaGmmaWarpSpecializedILi4ENS5_IJNS4_1CILi4EEENSA_ILi2EEENSA_ILi1EEEEEENS1_32KernelTmaWarpSpecializedPingpongEEENS5_IJNSA_ILi64EEENSA_ILi128EEESI_EEENS_6half_tENS5_IJlSD_lEEESK_SL_NS4_8TiledMMAINS4_8MMA_AtomIJNS4_4SM904GMMA26MMA_64x128x16_F32F16F16_SSILNSP_5MajorE0ELSR_0ELNSP_7ScaleInE1ELSS_1EEEEEENS4_6LayoutINS5_IJSD_SD_SD_EEENS5_IJNSA_ILi0EEESX_SX_EEEEENS5_IJNS4_10UnderscoreES10_S10_EEEEENS4_23SM90_TMA_LOAD_MULTICASTENS4_14ComposedLayoutINS4_7SwizzleILi3ELi4ELi3EEENS4_18smem_ptr_flag_bitsILi16EEENSV_INS5_IJNSA_ILi8EEESH_EEENS5_IJSH_SD_EEEEEEEvNS4_8identityES13_S1D_vS1E_EENS_8epilogue10collective6detail29Sm90TmaWarpSpecializedAdapterINS1H_15DefaultEpilogueISK_SL_SL_NS1G_6thread17LinearCombinationISK_Li1EffLNS1L_9ScaleType4KindE0ELNS_15FloatRoundStyleE2ESK_EENS1_15EpilogueDefaultEEEEEvvEEEEvNT_6ParamsE,@function
        .size           _ZN7cutlass13device_kernelINS_4gemm6kernel13GemmUniversalIN4cute5tupleIJiiiiEEENS1_10collective13CollectiveMmaINS1_34MainloopSm90TmaGmmaWarpSpecializedILi4ENS5_IJNS4_1CILi4EEENSA_ILi2EEENSA_ILi1EEEEEENS1_32KernelTmaWarpSpecializedPingpongEEENS5_IJNSA_ILi64EEENSA_ILi128EEESI_EEENS_6half_tENS5_IJlSD_lEEESK_SL_NS4_8TiledMMAINS4_8MMA_AtomIJNS4_4SM904GMMA26MMA_64x128x16_F32F16F16_SSILNSP_5MajorE0ELSR_0ELNSP_7ScaleInE1ELSS_1EEEEEENS4_6LayoutINS5_IJSD_SD_SD_EEENS5_IJNSA_ILi0EEESX_SX_EEEEENS5_IJNS4_10UnderscoreES10_S10_EEEEENS4_23SM90_TMA_LOAD_MULTICASTENS4_14ComposedLayoutINS4_7SwizzleILi3ELi4ELi3EEENS4_18smem_ptr_flag_bitsILi16EEENSV_INS5_IJNSA_ILi8EEESH_EEENS5_IJSH_SD_EEEEEEEvNS4_8identityES13_S1D_vS1E_EENS_8epilogue10collective6detail29Sm90TmaWarpSpecializedAdapterINS1H_15DefaultEpilogueISK_SL_SL_NS1G_6thread17LinearCombinationISK_Li1EffLNS1L_9ScaleType4KindE0ELNS_15FloatRoundStyleE2ESK_EENS1_15EpilogueDefaultEEEEEvvEEEEvNT_6ParamsE,(.L_x_200 - _ZN7cutlass13device_kernelINS_4gemm6kernel13GemmUniversalIN4cute5tupleIJiiiiEEENS1_10collective13CollectiveMmaINS1_34MainloopSm90TmaGmmaWarpSpecializedILi4ENS5_IJNS4_1CILi4EEENSA_ILi2EEENSA_ILi1EEEEEENS1_32KernelTmaWarpSpecializedPingpongEEENS5_IJNSA_ILi64EEENSA_ILi128EEESI_EEENS_6half_tENS5_IJlSD_lEEESK_SL_NS4_8TiledMMAINS4_8MMA_AtomIJNS4_4SM904GMMA26MMA_64x128x16_F32F16F16_SSILNSP_5MajorE0ELSR_0ELNSP_7ScaleInE1ELSS_1EEEEEENS4_6LayoutINS5_IJSD_SD_SD_EEENS5_IJNSA_ILi0EEESX_SX_EEEEENS5_IJNS4_10UnderscoreES10_S10_EEEEENS4_23SM90_TMA_LOAD_MULTICASTENS4_14ComposedLayoutINS4_7SwizzleILi3ELi4ELi3EEENS4_18smem_ptr_flag_bitsILi16EEENSV_INS5_IJNSA_ILi8EEESH_EEENS5_IJSH_SD_EEEEEEEvNS4_8identityES13_S1D_vS1E_EENS_8epilogue10collective6detail29Sm90TmaWarpSpecializedAdapterINS1H_15DefaultEpilogueISK_SL_SL_NS1G_6thread17LinearCombinationISK_Li1EffLNS1L_9ScaleType4KindE0ELNS_15FloatRoundStyleE2ESK_EENS1_15EpilogueDefaultEEEEEvvEEEEvNT_6ParamsE)
        .other          _ZN7cutlass13device_kernelINS_4gemm6kernel13GemmUniversalIN4cute5tupleIJiiiiEEENS1_10collective13CollectiveMmaINS1_34MainloopSm90TmaGmmaWarpSpecializedILi4ENS5_IJNS4_1CILi4EEENSA_ILi2EEENSA_ILi1EEEEEENS1_32KernelTmaWarpSpecializedPingpongEEENS5_IJNSA_ILi64EEENSA_ILi128EEESI_EEENS_6half_tENS5_IJlSD_lEEESK_SL_NS4_8TiledMMAINS4_8MMA_AtomIJNS4_4SM904GMMA26MMA_64x128x16_F32F16F16_SSILNSP_5MajorE0ELSR_0ELNSP_7ScaleInE1ELSS_1EEEEEENS4_6LayoutINS5_IJSD_SD_SD_EEENS5_IJNSA_ILi0EEESX_SX_EEEEENS5_IJNS4_10UnderscoreES10_S10_EEEEENS4_23SM90_TMA_LOAD_MULTICASTENS4_14ComposedLayoutINS4_7SwizzleILi3ELi4ELi3EEENS4_18smem_ptr_flag_bitsILi16EEENSV_INS5_IJNSA_ILi8EEESH_EEENS5_IJSH_SD_EEEEEEEvNS4_8identityES13_S1D_vS1E_EENS_8epilogue10collective6detail29Sm90TmaWarpSpecializedAdapterINS1H_15DefaultEpilogueISK_SL_SL_NS1G_6thread17LinearCombinationISK_Li1EffLNS1L_9ScaleType4KindE0ELNS_15FloatRoundStyleE2ESK_EENS1_15EpilogueDefaultEEEEEvvEEEEvNT_6ParamsE,@"STO_CUDA_ENTRY STV_DEFAULT"
_ZN7cutlass13device_kernelINS_4gemm6kernel13GemmUniversalIN4cute5tupleIJiiiiEEENS1_10collective13CollectiveMmaINS1_34MainloopSm90TmaGmmaWarpSpecializedILi4ENS5_IJNS4_1CILi4EEENSA_ILi2EEENSA_ILi1EEEEEENS1_32KernelTmaWarpSpecializedPingpongEEENS5_IJNSA_ILi64EEENSA_ILi128EEESI_EEENS_6half_tENS5_IJlSD_lEEESK_SL_NS4_8TiledMMAINS4_8MMA_AtomIJNS4_4SM904GMMA26MMA_64x128x16_F32F16F16_SSILNSP_5MajorE0ELSR_0ELNSP_7ScaleInE1ELSS_1EEEEEENS4_6LayoutINS5_IJSD_SD_SD_EEENS5_IJNSA_ILi0EEESX_SX_EEEEENS5_IJNS4_10UnderscoreES10_S10_EEEEENS4_23SM90_TMA_LOAD_MULTICASTENS4_14ComposedLayoutINS4_7SwizzleILi3ELi4ELi3EEENS4_18smem_ptr_flag_bitsILi16EEENSV_INS5_IJNSA_ILi8EEESH_EEENS5_IJSH_SD_EEEEEEEvNS4_8identityES13_S1D_vS1E_EENS_8epilogue10collective6detail29Sm90TmaWarpSpecializedAdapterINS1H_15DefaultEpilogueISK_SL_SL_NS1G_6thread17LinearCombinationISK_Li1EffLNS1L_9ScaleType4KindE0ELNS_15FloatRoundStyleE2ESK_EENS1_15EpilogueDefaultEEEEEvvEEEEvNT_6ParamsE:
[----:B------:R-:W0:Y:S01]  /*0000*/  LDC R1, c[0x0][0x28] ;  /* 0x00000a00ff017b82 */ /* 0x000e220000000800 */
[----:B------:R-:W1:Y:S01]  /*0010*/  S2R R0, SR_TID.X ;  /* 0x0000000000007919 */ /* 0x000e620000002100 */
[----:B------:R-:W-:Y:S01]  /*0020*/  ELECT P0, URZ, PT ;  /* 0x00000000003f782f */ /* 0x000fe20003800000 */
[----:B------:R-:W-:Y:S01]  /*0030*/  BSSY B0, `(.L_x_0) ;  /* 0x0000014000007945 */ /* 0x000fe20003800000 */
[--C-:B-1----:R-:W-:Y:S02]  /*0040*/  SHF.R.U32.HI R2, RZ, 0x5, R0.reuse ;  /* 0x00000005ff027819 */ /* 0x102fe40000011600 */
[----:B------:R-:W-:-:S03]  /*0050*/  SHF.R.U32.HI R4, RZ, 0x7, R0 ;  /* 0x00000007ff047819 */ /* 0x000fc60000011600 */
[----:B------:R-:W1:Y:S02]  /*0060*/  SHFL.IDX PT, R3, R2, RZ, 0x1f ;  /* 0x00001fff02037589 */ /* 0x000e6400000e0000 */
[----:B-1----:R-:W-:Y:S02]  /*0070*/  R2UR UR6, R3 ;  /* 0x00000000030672ca */ /* 0x002fe400000e0000 */
[----:B------:R1:W2:Y:S11]  /*0080*/  SHFL.IDX PT, R3, R4, RZ, 0x1f ;  /* 0x00001fff04037589 */ /* 0x0002b600000e0000 */
[----:B------:R-:W-:-:S02]  /*0090*/  USHF.R.S32.HI UR4, URZ, 0x1f, UR6 ;  /* 0x0000001f3f047899 */ /* 0x000fc40008011406 */
[----:B------:R-:W-:Y:S02]  /*00a0*/  ISETP.NE.OR P0, PT, RZ, UR6, !P0 ;  /* 0x00000006ff007c0c */ /* 0x000fe4000c705670 */
[----:B------:R-:W-:-:S04]  /*00b0*/  ULEA.HI UR4, UR4, UR6, URZ, 0x2 ;  /* 0x0000000604047291 */ /* 0x000fc8000f8f103f */
[----:B------:R-:W-:-:S04]  /*00c0*/  ULOP3.LUT UR4, UR4, 0xfffffffc, URZ, 0xc0, !UPT ;  /* 0xfffffffc04047892 */ /* 0x000fc8000f8ec03f */
[----:B------:R-:W-:-:S03]  /*00d0*/  UIADD3 UR6, UR6, -UR4, URZ ;  /* 0x8000000406067290 */ /* 0x000fc6000fffe03f */
[----:B012---:R-:W-:Y:S09]  /*00e0*/  @P0 BRA `(.L_x_1) ;  /* 0x0000000000200947 */ /* 0x007ff20003800000 */
[----:B------:R-:W-:Y:S02]  /*00f0*/  ULDC.64 UR4, c[0x0][0x198] ;  /* 0x0000660000047ab9 */ /* 0x000fe40000000a00 */
[----:B------:R-:W-:Y:S02]  /*0100*/  UIADD3 UR8, UP0, UR4, 0xf0, URZ ;  /* 0x000000f004087890 */ /* 0x000fe4000ff1e03f */
[----:B------:R-:W-:Y:S02]  /*0110*/  UIADD3 UR4, UP1, UR4, 0x1f0, URZ ;  /* 0x000001f004047890 */ /* 0x000fe4000ff3e03f */
[----:B------:R-:W-:Y:S02]  /*0120*/  UIADD3.X UR9, URZ, UR5, URZ, UP0, !UPT ;  /* 0x000000053f097290 */ /* 0x000fe400087fe43f */
[----:B------:R-:W-:-:S07]  /*0130*/  UIADD3.X UR5, URZ, UR5, URZ, UP1, !UPT ;  /* 0x000000053f057290 */ /* 0x000fce0008ffe43f */
[----:B------:R0:W-:Y:S02]  /*0140*/  UTMACCTL.PF [UR8] ;  /* 0x00000000080079b9 */ /* 0x0001e40008040000 */
[----:B------:R0:W-:Y:S02]  /*0150*/  UTMACCTL.PF [UR4] ;  /* 0x00000000040079b9 */ /* 0x0001e40008040000 */
[----:B0-----:R-:W-:Y:S01]  /*0160*/  NOP ;  /* 0x0000000000007918 */ /* 0x001fe20000000000 */
.L_x_1:
[----:B------:R-:W-:Y:S05]  /*0170*/  BSYNC B0 ;  /* 0x0000000000007941 */ /* 0x000fea0003800000 */
.L_x_0:
[----:B------:R-:W0:Y:S01]  /*0180*/  SHFL.IDX PT, R5, R2, RZ, 0x1f ;  /* 0x00001fff02057589 */ /* 0x000e2200000e0000 */
[----:B------:R-:W-:Y:S01]  /*0190*/  R2UR UR19, R3 ;  /* 0x00000000031372ca */ /* 0x000fe200000e0000 */
[----:B------:R-:W-:-:S04]  /*01a0*/  UISETP.NE.AND UP0, UPT, UR6, 0x3, UPT ;  /* 0x000000030600788c */ /* 0x000fc8000bf05270 */
[----:B------:R-:W-:-:S08]  /*01b0*/  UISETP.EQ.OR UP0, UPT, UR6, URZ, !UP0 ;  /* 0x0000003f0600728c */ /* 0x000fd0000c702670 */
[----:B------:R-:W-:Y:S02]  /*01c0*/  UIADD3 UR14, UR19, -0x1, URZ ;  /* 0xffffffff130e7890 */ /* 0x000fe4000fffe03f */
[----:B------:R-:W-:Y:S02]  /*01d0*/  UISETP.EQ.AND UP0, UPT, UR19, URZ, UP0 ;  /* 0x0000003f1300728c */ /* 0x000fe40008702270 */
[----:B------:R-:W-:Y:S02]  /*01e0*/  UISETP.GE.U32.AND UP1, UPT, UR14, 0x2, UPT ;  /* 0x000000020e00788c */ /* 0x000fe4000bf26070 */
[----:B------:R-:W-:Y:S01]  /*01f0*/  USEL UR40, URZ, 0x1, !UP0 ;  /* 0x000000013f287887 */ /* 0x000fe2000c000000 */
[----:B0-----:R-:W-:-:S03]  /*0200*/  ISETP.NE.AND P0, PT, R5, RZ, PT ;  /* 0x000000ff0500720c */ /* 0x001fc60003f05270 */
[----:B------:R-:W-:-:S10]  /*0210*/  USEL UR40, UR40, 0x2, UP1 ;  /* 0x0000000228287887 */ /* 0x000fd40008800000 */
[----:B------:R-:W-:Y:S05]  /*0220*/  @P0 BRA `(.L_x_2) ;  /* 0x0000000000580947 */ /* 0x000fea0003800000 */
[----:B------:R-:W0:Y:S01]  /*0230*/  S2UR UR7, SR_CgaCtaId ;  /* 0x00000000000779c3 */ /* 0x000e220000008800 */
[----:B------:R-:W-:Y:S01]  /*0240*/  UMOV UR4, 0x400 ;  /* 0x0000040000047882 */ /* 0x000fe20000000000 */
[----:B------:R-:W-:Y:S01]  /*0250*/  UMOV UR5, 0x1 ;  /* 0x0000000100057882 */ /* 0x000fe20000000000 */
[----:B------:R-:W-:Y:S01]  /*0260*/  UMOV UR8, 0x5 ;  /* 0x0000000500087882 */ /* 0x000fe20000000000 */
[----:B------:R-:W-:Y:S01]  /*0270*/  ELECT P0, URZ, PT ;  /* 0x00000000003f782f */ /* 0x000fe20003800000 */
[----:B------:R-:W-:-:S04]  /*0280*/  UIADD3 UR8, -UR8, 0x100000, URZ ;  /* 0x0010000008087890 */ /* 0x000fc8000fffe13f */
[----:B------:R-:W-:Y:S02]  /*0290*/  USHF.L.U32 UR9, UR8, 0xb, URZ ;  /* 0x0000000b08097899 */ /* 0x000fe4000800063f */
[----:B------:R-:W-:Y:S02]  /*02a0*/  USHF.L.U32 UR8, UR8, 0x1, URZ ;  /* 0x0000000108087899 */ /* 0x000fe4000800063f */
[----:B0-----:R-:W-:Y:S02]  /*02b0*/  ULEA UR7, UR7, UR4, 0x18 ;  /* 0x0000000407077291 */ /* 0x001fe4000f8ec03f */
[----:B------:R-:W-:-:S04]  /*02c0*/  UIADD3 UR4, -UR5, 0x100000, URZ ;  /* 0x0010000005047890 */ /* 0x000fc8000fffe13f */
[----:B------:R-:W-:Y:S02]  /*02d0*/  USHF.L.U32 UR5, UR4, 0xb, URZ ;  /* 0x0000000b04057899 */ /* 0x000fe4000800063f */
[----:B------:R-:W-:Y:S01]  /*02e0*/  USHF.L.U32 UR4, UR4, 0x1, URZ ;  /* 0x0000000104047899 */ /* 0x000fe2000800063f */
[----:B------:R-:W0:Y:S11]  /*02f0*/  FENCE.VIEW.ASYNC.S ;  /* 0x00000000000073c6 */ /* 0x000e360000000000 */
[----:B0-----:R0:W1:Y:S01]  /*0300*/  SYNCS.EXCH.64 URZ, [UR7], UR4 ;  /* 0x00000004073f75b2 */ /* 0x0010620008000100 */
[----:B------:R0:W2:Y:S01]  /*0310*/  SYNCS.EXCH.64 URZ, [UR7+0x20], UR8 ;  /* 0x00002008073f75b2 */ /* 0x0000a20008000100 */
[----:B------:R0:W3:Y:S01]  /*0320*/  SYNCS.EXCH.64 URZ, [UR7+0x8], UR4 ;  /* 0x00000804073f75b2 */ /* 0x0000e20008000100 */
[----:B------:R0:W4:Y:S01]  /*0330*/  SYNCS.EXCH.64 URZ, [UR7+0x28], UR8 ;  /* 0x00002808073f75b2 */ /* 0x0001220008000100 */
[----:B------:R0:W0:Y:S01]  /*0340*/  SYNCS.EXCH.64 URZ, [UR7+0x10], UR4 ;  /* 0x00001004073f75b2 */ /* 0x0000220008000100 */
[----:B------:R0:W0:Y:S01]  /*0350*/  SYNCS.EXCH.64 URZ, [UR7+0x30], UR8 ;  /* 0x00003008073f75b2 */ /* 0x0000220008000100 */
[----:B------:R0:W0:Y:S01]  /*0360*/  SYNCS.EXCH.64 URZ, [UR7+0x18], UR4 ;  /* 0x00001804073f75b2 */ /* 0x0000220008000100 */
[----:B------:R0:W0:Y:S01]  /*0370*/  SYNCS.EXCH.64 URZ, [UR7+0x38], UR8 ;  /* 0x00003808073f75b2 */ /* 0x0000220008000100 */
[----:B------:R-:W-:Y:S01]  /*0380*/  NOP ;  /* 0x0000000000007918 */ /* 0x000fe20000000000 */
.L_x_2:
[----:B------:R-:W5:Y:S01]  /*0390*/  S2UR UR15, SR_CTAID.X ;  /* 0x00000000000f79c3 */ /* 0x000f620000002500 */
[----:B------:R-:W-:Y:S01]  /*03a0*/  SHF.R.S32.HI R3, RZ, 0x1f, R0 ;  /* 0x0000001fff037819 */ /* 0x000fe20000011400 */
[----:B------:R-:W1:Y:S01]  /*03b0*/  SHFL.IDX PT, R12, R2, RZ, 0x1f ;  /* 0x00001fff020c7589 */ /* 0x000e6200000e0000 */
[----:B0-----:R-:W-:Y:S01]  /*03c0*/  ULDC UR4, c[0x0][0x150] ;  /* 0x0000540000047ab9 */ /* 0x001fe20000000800 */
[----:B------:R-:W-:Y:S02]  /*03d0*/  ELECT P0, URZ, PT ;  /* 0x00000000003f782f */ /* 0x000fe40003800000 */
[----:B------:R-:W-:Y:S01]  /*03e0*/  LEA.HI R3, R3, R0, RZ, 0x7 ;  /* 0x0000000003037211 */ /* 0x000fe200078f38ff */
[----:B------:R0:W2:Y:S01]  /*03f0*/  SHFL.IDX PT, R9, R2, RZ, 0x1f ;  /* 0x00001fff02097589 */ /* 0x0000a200000e0000 */
[----:B------:R-:W-:Y:S01]  /*0400*/  ELECT P1, URZ, PT ;  /* 0x00000000003f782f */ /* 0x000fe20003820000 */
[----:B------:R-:W0:Y:S01]  /*0410*/  S2UR UR8, SR_CTAID.Y ;  /* 0x00000000000879c3 */ /* 0x000e220000002600 */
[----:B------:R-:W-:Y:S01]  /*0420*/  LOP3.LUT R3, R3, 0xffffff80, RZ, 0xc0, !PT ;  /* 0xffffff8003037812 */ /* 0x000fe200078ec0ff */
[----:B------:R-:W-:Y:S01]  /*0430*/  ULDC UR5, c[0x0][0x154] ;  /* 0x0000550000057ab9 */ /* 0x000fe20000000800 */
[----:B------:R-:W-:Y:S01]  /*0440*/  ULDC UR7, c[0x0][0x144] ;  /* 0x0000510000077ab9 */ /* 0x000fe20000000800 */
[----:B------:R-:W-:Y:S01]  /*0450*/  UMOV UR18, 0x80 ;  /* 0x0000008000127882 */ /* 0x000fe20000000000 */
[----:B------:R-:W-:Y:S01]  /*0460*/  NOP ;  /* 0x0000000000007918 */ /* 0x000fe20000000000 */
[----:B------:R-:W-:Y:S01]  /*0470*/  IMAD.IADD R3, R0, 0x1, -R3 ;  /* 0x0000000100037824 */ /* 0x000fe200078e0a03 */
[----:B------:R-:W-:Y:S01]  /*0480*/  NOP ;  /* 0x0000000000007918 */ /* 0x000fe20000000000 */
[----:B------:R-:W-:Y:S01]  /*0490*/  ULDC UR17, c[0x0][0x148] ;  /* 0x0000520000117ab9 */ /* 0x000fe20000000800 */
[----:B------:R-:W-:Y:S01]  /*04a0*/  IMAD.MOV.U32 R23, RZ, RZ, 0x1 ;  /* 0x00000001ff177424 */ /* 0x000fe200078e00ff */
[----:B------:R0:W0:Y:S01]  /*04b0*/  SHFL.IDX PT, R97, R4, RZ, 0x1f ;  /* 0x00001fff04617589 */ /* 0x00002200000e0000 */
[----:B------:R-:W-:-:S02]  /*04c0*/  SHF.R.S32.HI R6, RZ, 0x1f, R3 ;  /* 0x0000001fff067819 */ /* 0x000fc40000011403 */
[----:B------:R-:W-:Y:S02]  /*04d0*/  ISETP.NE.AND P2, PT, RZ, UR19, PT ;  /* 0x00000013ff007c0c */ /* 0x000fe4000bf45270 */
[----:B------:R-:W-:Y:S02]  /*04e0*/  LEA.HI R7, R6, R3, RZ, 0x3 ;  /* 0x0000000306077211 */ /* 0x000fe400078f18ff */
[----:B-----5:R-:W-:Y:S02]  /*04f0*/  I2FP.F32.U32 R10, UR15 ;  /* 0x0000000f000a7c45 */ /* 0x020fe40008201000 */
[--C-:B------:R-:W-:Y:S02]  /*0500*/  SHF.R.S32.HI R8, RZ, 0x3, R7.reuse ;  /* 0x00000003ff087819 */ /* 0x100fe40000011407 */
[----:B------:R-:W-:Y:S01]  /*0510*/  SHF.R.S32.HI R7, RZ, 0x1f, R7 ;  /* 0x0000001fff077819 */ /* 0x000fe20000011407 */
[----:B------:R-:W-:Y:S01]  /*0520*/  FMUL R11, R10, UR4 ;  /* 0x000000040a0b7c20 */ /* 0x000fe20008400000 */
[----:B------:R-:W-:-:S02]  /*0530*/  SHF.R.S32.HI R10, RZ, 0x1f, R5 ;  /* 0x0000001fff0a7819 */ /* 0x000fc40000011405 */
[----:B------:R-:W-:Y:S02]  /*0540*/  LEA.HI R7, R7, R8, RZ, 0x2 ;  /* 0x0000000807077211 */ /* 0x000fe400078f10ff */
[----:B------:R-:W-:Y:S01]  /*0550*/  LEA.HI R10, R10, R5, RZ, 0x2 ;  /* 0x000000050a0a7211 */ /* 0x000fe200078f10ff */
[----:B------:R-:W5:Y:S01]  /*0560*/  F2I.U32.TRUNC.NTZ R11, R11 ;  /* 0x0000000b000b7305 */ /* 0x000f62000020f000 */
[----:B------:R-:W-:Y:S02]  /*0570*/  LOP3.LUT R7, R7, 0xfffffffc, RZ, 0xc0, !PT ;  /* 0xfffffffc07077812 */ /* 0x000fe400078ec0ff */
[----:B------:R-:W-:Y:S02]  /*0580*/  LOP3.LUT R10, R10, 0x3ffffffc, RZ, 0xc0, !PT ;  /* 0x3ffffffc0a0a7812 */ /* 0x000fe400078ec0ff */
[----:B-1----:R-:W-:Y:S01]  /*0590*/  ISETP.NE.OR P0, PT, R12, RZ, !P0 ;  /* 0x000000ff0c00720c */ /* 0x002fe20004705670 */
[----:B------:R-:W-:Y:S01]  /*05a0*/  IMAD.IADD R7, R8, 0x1, -R7 ;  /* 0x0000000108077824 */ /* 0x000fe200078e0a07 */
[----:B0-----:R-:W-:Y:S01]  /*05b0*/  I2FP.F32.U32 R2, UR8 ;  /* 0x0000000800027c45 */ /* 0x001fe20008201000 */
[----:B------:R-:W-:Y:S01]  /*05c0*/  IMAD.IADD R10, R5, 0x1, -R10 ;  /* 0x00000001050a7824 */ /* 0x000fe200078e0a0a */
[----:B--2---:R-:W-:-:S03]  /*05d0*/  ISETP.NE.OR P1, PT, R9, RZ, !P1 ;  /* 0x000000ff0900720c */ /* 0x004fc60004f25670 */
[----:B------:R-:W-:Y:S02]  /*05e0*/  IMAD R7, R10, 0x4, R7 ;  /* 0x000000040a077824 */ /* 0x000fe400078e0207 */
[----:B------:R-:W-:Y:S01]  /*05f0*/  FMUL R5, R2, UR5 ;  /* 0x0000000502057c20 */ /* 0x000fe20008400000 */
[----:B-----5:R-:W-:Y:S01]  /*0600*/  R2UR UR4, R11 ;  /* 0x000000000b0472ca */ /* 0x020fe200000e0000 */
[C---:B------:R-:W-:Y:S01]  /*0610*/  IMAD.SHL.U32 R22, R7.reuse, 0x4, RZ ;  /* 0x0000000407167824 */ /* 0x040fe200078e00ff */
[----:B------:R-:W-:Y:S01]  /*0620*/  SHF.R.S32.HI R2, RZ, 0x1f, R7 ;  /* 0x0000001fff027819 */ /* 0x000fe20000011407 */
[----:B------:R-:W-:Y:S02]  /*0630*/  VOTEU.ALL UP0, P0 ;  /* 0x00000000003f7886 */ /* 0x000fe40000000000 */
[----:B------:R-:W0:Y:S01]  /*0640*/  F2I.U32.TRUNC.NTZ R5, R5 ;  /* 0x0000000500057305 */ /* 0x000e22000020f000 */
[----:B------:R-:W-:Y:S01]  /*0650*/  LEA.HI R2, R2, R7, RZ, 0x2 ;  /* 0x0000000702027211 */ /* 0x000fe200078f10ff */
[----:B------:R-:W-:Y:S01]  /*0660*/  VOTEU.ALL UP1, P1 ;  /* 0x00000000003f7886 */ /* 0x000fe20000820000 */
[----:B------:R-:W1:Y:S01]  /*0670*/  @!UP0 S2UR UR11, SR_CgaCtaId ;  /* 0x00000000000b89c3 */ /* 0x000e620000008800 */
[----:B------:R-:W-:Y:S01]  /*0680*/  @!UP0 UMOV UR10, 0x400 ;  /* 0x00000400000a8882 */ /* 0x000fe20000000000 */
[----:B------:R-:W-:Y:S01]  /*0690*/  LOP3.LUT R2, R2, 0xfffffffc, RZ, 0xc0, !PT ;  /* 0xfffffffc02027812 */ /* 0x000fe200078ec0ff */
[----:B------:R-:W-:Y:S01]  /*06a0*/  VOTEU.ALL UP2, P1 ;  /* 0x00000000003f7886 */ /* 0x000fe20000840000 */
[----:B------:R-:W-:Y:S01]  /*06b0*/  LOP3.LUT R22, R7, 0xc, R22, 0x78, !PT ;  /* 0x0000000c07167812 */ /* 0x000fe200078e7816 */
[----:B------:R-:W-:-:S02]  /*06c0*/  UIADD3 UR4, -UR4, URZ, URZ ;  /* 0x0000003f04047290 */ /* 0x000fc4000fffe13f */
[----:B------:R-:W-:Y:S01]  /*06d0*/  IMAD.IADD R2, R7, 0x1, -R2 ;  /* 0x0000000107027824 */ /* 0x000fe200078e0a02 */
[----:B------:R-:W2:Y:S01]  /*06e0*/  @!UP1 S2UR UR16, SR_CgaCtaId ;  /* 0x00000000001099c3 */ /* 0x000ea20000008800 */
[----:B------:R-:W-:Y:S01]  /*06f0*/  UIMAD UR7, UR7, UR4, UR15 ;  /* 0x00000004070772a4 */ /* 0x000fe2000f8e020f */
[----:B0-----:R-:W-:Y:S02]  /*0700*/  R2UR UR9, R5 ;  /* 0x00000000050972ca */ /* 0x001fe400000e0000 */
[----:B------:R-:W-:Y:S01]  /*0710*/  UMOV UR4, 0x20 ;  /* 0x0000002000047882 */ /* 0x000fe20000000000 */
[----:B------:R-:W-:Y:S01]  /*0720*/  @!UP1 UMOV UR13, 0x400 ;  /* 0x00000400000d9882 */ /* 0x000fe20000000000 */
[----:B------:R-:W-:-:S04]  /*0730*/  @!UP0 UIADD3 UR4, -UR4, 0x100000, URZ ;  /* 0x0010000004048890 */ /* 0x000fc8000fffe13f */
[----:B------:R-:W-:Y:S02]  /*0740*/  @!UP0 USHF.L.U32 UR5, UR4, 0xb, URZ ;  /* 0x0000000b04058899 */ /* 0x000fe4000800063f */
[----:B------:R-:W-:Y:S01]  /*0750*/  @!UP0 USHF.L.U32 UR4, UR4, 0x1, URZ ;  /* 0x0000000104048899 */ /* 0x000fe2000800063f */
[----:B------:R-:W-:Y:S01]  /*0760*/  ISETP.NE.AND P3, PT, R2, UR7, PT ;  /* 0x0000000702007c0c */ /* 0x000fe2000bf65270 */
[----:B------:R-:W-:Y:S01]  /*0770*/  VOTEU.ALL UP3, P1 ;  /* 0x00000000003f7886 */ /* 0x000fe20000860000 */
[----:B------:R-:W0:Y:S01]  /*0780*/  LDC R2, c[0x0][0x140] ;  /* 0x00005000ff027b82 */ /* 0x000e220000000800 */
[----:B------:R-:W-:Y:S01]  /*0790*/  VOTEU.ALL UP4, P1 ;  /* 0x00000000003f7886 */ /* 0x000fe20000880000 */
[----:B------:R-:W-:Y:S01]  /*07a0*/  VOTEU.ALL UP5, P1 ;  /* 0x00000000003f7886 */ /* 0x000fe200008a0000 */
[----:B-1----:R-:W-:Y:S02]  /*07b0*/  @!UP0 ULEA UR12, UR11, UR10, 0x18 ;  /* 0x0000000a0b0c8291 */ /* 0x002fe4000f8ec03f */
[----:B------:R-:W-:-:S04]  /*07c0*/  @!UP1 UIADD3 UR10, -UR18, 0x100000, URZ ;  /* 0x00100000120a9890 */ /* 0x000fc8000fffe13f */
[----:B------:R-:W-:Y:S02]  /*07d0*/  @!UP1 USHF.L.U32 UR11, UR10, 0xb, URZ ;  /* 0x0000000b0a0b9899 */ /* 0x000fe4000800063f */
[----:B------:R-:W-:Y:S01]  /*07e0*/  @!UP1 USHF.L.U32 UR10, UR10, 0x1, URZ ;  /* 0x000000010a0a9899 */ /* 0x000fe2000800063f */
[----:B------:R-:W-:Y:S01]  /*07f0*/  VOTEU.ALL UP0, P0 ;  /* 0x00000000003f7886 */ /* 0x000fe20000000000 */
[----:B------:R-:W-:Y:S01]  /*0800*/  @P3 SHF.R.S32.HI R5, RZ, 0x1f, R22 ;  /* 0x0000001fff053819 */ /* 0x000fe20000011416 */
[----:B------:R-:W-:Y:S02]  /*0810*/  UIADD3 UR9, -UR9, URZ, URZ ;  /* 0x0000003f09097290 */ /* 0x000fe4000fffe13f */
[----:B--2---:R-:W-:Y:S01]  /*0820*/  @!UP1 ULEA UR13, UR16, UR13, 0x18 ;  /* 0x0000000d100d9291 */ /* 0x004fe2000f8ec03f */
[----:B------:R-:W-:Y:S01]  /*0830*/  @P3 LEA.HI R5, R5, R22, RZ, 0x2 ;  /* 0x0000001605053211 */ /* 0x000fe200078f10ff */
[----:B------:R-:W-:Y:S01]  /*0840*/  VOTEU.ALL UP1, P0 ;  /* 0x00000000003f7886 */ /* 0x000fe20000020000 */
[----:B------:R-:W-:Y:S01]  /*0850*/  LOP3.LUT P0, RZ, R3, 0x7, RZ, 0xc0, !PT ;  /* 0x0000000703ff7812 */ /* 0x000fe2000780c0ff */
[----:B------:R-:W1:Y:S02]  /*0860*/  FENCE.VIEW.ASYNC.S ;  /* 0x00000000000073c6 */ /* 0x000e640000000000 */
[----:B-1----:R-:W1:Y:S01]  /*0870*/  @!UP0 SYNCS.EXCH.64 URZ, [UR12+0x70], UR4 ;  /* 0x000070040c3f85b2 */ /* 0x002e620008000100 */
[----:B------:R-:W-:-:S02]  /*0880*/  @P3 SHF.R.S32.HI R5, RZ, 0x2, R5 ;  /* 0x00000002ff053819 */ /* 0x000fc40000011405 */
[----:B------:R-:W-:Y:S02]  /*0890*/  ISETP.LT.U32.AND P0, PT, R22, 0x8, !P0 ;  /* 0x000000081600780c */ /* 0x000fe40004701070 */
[----:B0-----:R-:W-:Y:S02]  /*08a0*/  ISETP.EQ.U32.AND P1, PT, R2, 0x1, PT ;  /* 0x000000010200780c */ /* 0x001fe40003f22070 */
[----:B------:R-:W-:Y:S01]  /*08b0*/  SEL R2, RZ, 0x1, !P0 ;  /* 0x00000001ff027807 */ /* 0x000fe20004000000 */
[----:B------:R0:W2:Y:S01]  /*08c0*/  @!UP1 SYNCS.EXCH.64 URZ, [UR12+0x78], UR4 ;  /* 0x000078040c3f95b2 */ /* 0x0000a20008000100 */
[----:B------:R-:W-:Y:S01]  /*08d0*/  NOP ;  /* 0x0000000000007918 */ /* 0x000fe20000000000 */
[----:B0-----:R-:W-:Y:S01]  /*08e0*/  UIMAD UR4, UR17, UR9, UR8 ;  /* 0x00000009110472a4 */ /* 0x001fe2000f8e0208 */
[----:B------:R0:W0:Y:S05]  /*08f0*/  @!UP2 SYNCS.EXCH.64 URZ, [UR13+0x50], UR10 ;  /* 0x0000500a0d3fa5b2 */ /* 0x00002a0008000100 */
[----:B------:R-:W-:-:S04]  /*0900*/  @P3 ISETP.NE.AND P4, PT, R5, UR4, PT ;  /* 0x0000000405003c0c */ /* 0x000fc8000bf85270 */
[----:B------:R-:W-:-:S04]  /*0910*/  @P3 SEL R23, RZ, 0x1, P4 ;  /* 0x00000001ff173807 */ /* 0x000fc80002000000 */
[----:B------:R-:W-:Y:S01]  /*0920*/  LOP3.LUT R23, R23, R2, RZ, 0xc0, !PT ;  /* 0x0000000217177212 */ /* 0x000fe200078ec0ff */
[----:B------:R0:W0:Y:S01]  /*0930*/  @!UP3 SYNCS.EXCH.64 URZ, [UR13+0x58], UR10 ;  /* 0x0000580a0d3fb5b2 */ /* 0x0000220008000100 */
[----:B------:R0:W0:Y:S01]  /*0940*/  @!UP4 SYNCS.EXCH.64 URZ, [UR13+0x60], UR10 ;  /* 0x0000600a0d3fc5b2 */ /* 0x0000220008000100 */
[----:B------:R0:W0:Y:S01]  /*0950*/  @!UP5 SYNCS.EXCH.64 URZ, [UR13+0x68], UR10 ;  /* 0x0000680a0d3fd5b2 */ /* 0x0000220008000100 */
[----:B------:R-:W-:Y:S01]  /*0960*/  NOP ;  /* 0x0000000000007918 */ /* 0x000fe20000000000 */
[----:B-1----:R-:W-:Y:S05]  /*0970*/  @!P1 BRA `(.L_x_3) ;  /* 0x0000000000089947 */ /* 0x002fea0003800000 */
[----:B0-234-:R-:W-:Y:S01]  /*0980*/  UCGABAR_ARV ;  /* 0x00000000000079c7 */ /* 0x01dfe20008000000 */
[----:B------:R-:W-:Y:S05]  /*0990*/  BRA `(.L_x_4) ;  /* 0x0000000000047947 */ /* 0x000fea0003800000 */
.L_x_3:
[----:B0-234-:R-:W-:Y:S01]  /*09a0*/  NOP ;  /* 0x0000000000007918 */ /* 0x01dfe20000000000 */
.L_x_4:
[----:B------:R-:W-:Y:S01]  /*09b0*/  ULDC.64 UR4, c[0x0][0x598] ;  /* 0x0001660000047ab9 */ /* 0x000fe20000000a00 */
[----:B------:R-:W-:Y:S01]  /*09c0*/  ULDC.64 UR54, c[0x0][0x208] ;  /* 0x0000820000367ab9 */ /* 0x000fe20000000a00 */
[----:B------:R-:W-:-:S04]  /*09d0*/  ISETP.NE.U32.AND P0, PT, RZ, UR4, PT ;  /* 0x00000004ff007c0c */ /* 0x000fc8000bf05070 */
[----:B------:R-:W-:-:S13]  /*09e0*/  ISETP.NE.AND.EX P0, PT, RZ, UR5, PT, P0 ;  /* 0x00000005ff007c0c */ /* 0x000fda000bf05300 */
[----:B------:R-:W-:Y:S05]  /*09f0*/  @!P0 BRA `(.L_x_5) ;  /* 0x00000000001c8947 */ /* 0x000fea0003800000 */
[----:B------:R-:W0:Y:S02]  /*0a00*/  LDC.64 R4, c[0x0][0x598] ;  /* 0x00016600ff047b82 */ /* 0x000e240000000a00 */
[----:B0-----:R-:W2:Y:S02]  /*0a10*/  LDG.E.64 R4, desc[UR54][R4.64] ;  /* 0x0000003604047981 */ /* 0x001ea4000c1e1b00 */
[----:B--2---:R-:W-:-:S04]  /*0a20*/  ISETP.NE.U32.AND P0, PT, R4, RZ, PT ;  /* 0x000000ff0400720c */ /* 0x004fc80003f05070 */
[----:B------:R-:W-:-:S13]  /*0a30*/  ISETP.NE.AND.EX P0, PT, R5, RZ, PT, P0 ;  /* 0x000000ff0500720c */ /* 0x000fda0003f05300 */
[----:B------:R-:W-:Y:S05]  /*0a40*/  @!P0 BRA `(.L_x_5) ;  /* 0x0000000000088947 */ /* 0x000fea0003800000 */
[----:B------:R0:W5:Y:S01]  /*0a50*/  LD.E R88, desc[UR54][R4.64] ;  /* 0x0000003604587980 */ /* 0x000162000c101900 */
[----:B------:R-:W-:Y:S05]  /*0a60*/  BRA `(.L_x_6) ;  /* 0x0000000000247947 */ /* 0x000fea0003800000 */
.L_x_5:
[----:B------:R-:W-:Y:S02]  /*0a70*/  ULDC.64 UR4, c[0x0][0x588] ;  /* 0x0001620000047ab9 */ /* 0x000fe40000000a00 */
[----:B------:R-:W-:-:S04]  /*0a80*/  ISETP.NE.U32.AND P0, PT, RZ, UR4, PT ;  /* 0x00000004ff007c0c */ /* 0x000fc8000bf05070 */
[----:B------:R-:W-:-:S13]  /*0a90*/  ISETP.NE.AND.EX P0, PT, RZ, UR5, PT, P0 ;  /* 0x00000005ff007c0c */ /* 0x000fda000bf05300 */
[----:B------:R-:W-:Y:S05]  /*0aa0*/  @!P0 BRA `(.L_x_7) ;  /* 0x00000000000c8947 */ /* 0x000fea0003800000 */
[----:B------:R-:W0:Y:S02]  /*0ab0*/  LDC.64 R88, c[0x0][0x588] ;  /* 0x00016200ff587b82 */ /* 0x000e240000000a00 */
[----:B0-----:R1:W5:Y:S01]  /*0ac0*/  LDG.E R88, desc[UR54][R88.64] ;  /* 0x0000003658587981 */ /* 0x001362000c1e1900 */
[----:B------:R-:W-:Y:S05]  /*0ad0*/  BRA `(.L_x_6) ;  /* 0x0000000000087947 */ /* 0x000fea0003800000 */
.L_x_7:
[----:B------:R-:W-:Y:S02]  /*0ae0*/  ULDC UR4, c[0x0][0x580] ;  /* 0x0001600000047ab9 */ /* 0x000fe40000000800 */
[----:B------:R-:W-:-:S07]  /*0af0*/  IMAD.U32 R88, RZ, RZ, UR4 ;  /* 0x00000004ff587e24 */ /* 0x000fce000f8e00ff */
.L_x_6:
[----:B------:R-:W-:Y:S02]  /*0b00*/  ULDC.64 UR4, c[0x0][0x5a0] ;  /* 0x0001680000047ab9 */ /* 0x000fe40000000a00 */
[----:B------:R-:W-:-:S04]  /*0b10*/  ISETP.NE.U32.AND P0, PT, RZ, UR4, PT ;  /* 0x00000004ff007c0c */ /* 0x000fc8000bf05070 */
[----:B------:R-:W-:-:S13]  /*0b20*/  ISETP.NE.AND.EX P0, PT, RZ, UR5, PT, P0 ;  /* 0x00000005ff007c0c */ /* 0x000fda000bf05300 */
[----:B------:R-:W-:Y:S05]  /*0b30*/  @!P0 BRA `(.L_x_8) ;  /* 0x00000000001c8947 */ /* 0x000fea0003800000 */
[----:B0-----:R-:W0:Y:S02]  /*0b40*/  LDC.64 R4, c[0x0][0x5a0] ;  /* 0x00016800ff047b82 */ /* 0x001e240000000a00 */
[----:B0-----:R-:W2:Y:S02]  /*0b50*/  LDG.E.64 R4, desc[UR54][R4.64] ;  /* 0x0000003604047981 */ /* 0x001ea4000c1e1b00 */
[----:B--2---:R-:W-:-:S04]  /*0b60*/  ISETP.NE.U32.AND P0, PT, R4, RZ, PT ;  /* 0x000000ff0400720c */ /* 0x004fc80003f05070 */
[----:B------:R-:W-:-:S13]  /*0b70*/  ISETP.NE.AND.EX P0, PT, R5, RZ, PT, P0 ;  /* 0x000000ff0500720c */ /* 0x000fda0003f05300 */
[----:B------:R-:W-:Y:S05]  /*0b80*/  @!P0 BRA `(.L_x_8) ;  /* 0x0000000000088947 */ /* 0x000fea0003800000 */
[----:B-1----:R0:W5:Y:S01]  /*0b90*/  LD.E R89, desc[UR54][R4.64] ;  /* 0x0000003604597980 */ /* 0x002162000c101900 */
[----:B------:R-:W-:Y:S05]  /*0ba0*/  BRA `(.L_x_9) ;  /* 0x0000000000247947 */ /* 0x000fea0003800000 */
.L_x_8:
[----:B------:R-:W-:Y:S02]  /*0bb0*/  ULDC.64 UR4, c[0x0][0x590] ;  /* 0x0001640000047ab9 */ /* 0x000fe40000000a00 */
[----:B------:R-:W-:-:S04]  /*0bc0*/  ISETP.NE.U32.AND P0, PT, RZ, UR4, PT ;  /* 0x00000004ff007c0c */ /* 0x000fc8000bf05070 */
[----:B------:R-:W-:-:S13]  /*0bd0*/  ISETP.NE.AND.EX P0, PT, RZ, UR5, PT, P0 ;  /* 0x00000005ff007c0c */ /* 0x000fda000bf05300 */
[----:B------:R-:W-:Y:S05]  /*0be0*/  @!P0 BRA `(.L_x_10) ;  /* 0x00000000000c8947 */ /* 0x000fea0003800000 */
[----:B0-----:R-:W1:Y:S02]  /*0bf0*/  LDC.64 R4, c[0x0][0x590] ;  /* 0x00016400ff047b82 */ /* 0x001e640000000a00 */
[----:B-1----:R1:W5:Y:S01]  /*0c00*/  LDG.E R89, desc[UR54][R4.64] ;  /* 0x0000003604597981 */ /* 0x002362000c1e1900 */
[----:B------:R-:W-:Y:S05]  /*0c10*/  BRA `(.L_x_9) ;  /* 0x0000000000087947 */ /* 0x000fea0003800000 */
.L_x_10:
[----:B------:R-:W-:Y:S02]  /*0c20*/  ULDC UR4, c[0x0][0x584] ;  /* 0x0001610000047ab9 */ /* 0x000fe40000000800 */
[----:B-1----:R-:W-:-:S07]  /*0c30*/  IMAD.U32 R89, RZ, RZ, UR4 ;  /* 0x00000004ff597e24 */ /* 0x002fce000f8e00ff */
.L_x_9:
[----:B------:R-:W-:Y:S01]  /*0c40*/  ULDC UR4, c[0x0][0x65c] ;  /* 0x0001970000047ab9 */ /* 0x000fe20000000800 */
[----:B01----:R-:W0:Y:S01]  /*0c50*/  LDC.64 R4, c[0x0][0x650] ;  /* 0x00019400ff047b82 */ /* 0x003e220000000a00 */
[----:B------:R-:W-:Y:S01]  /*0c60*/  UISETP.NE.AND UP2, UPT, UR4, 0x1, UPT ;  /* 0x000000010400788c */ /* 0x000fe2000bf45270 */
[----:B------:R-:W-:Y:S01]  /*0c70*/  IMAD.MOV.U32 R18, RZ, RZ, -0x1 ;  /* 0xffffffffff127424 */ /* 0x000fe200078e00ff */
[----:B------:R-:W-:Y:S01]  /*0c80*/  UISETP.NE.AND UP0, UPT, UR19, 0x2, UPT ;  /* 0x000000021300788c */ /* 0x000fe2000bf05270 */
[----:B------:R-:W-:Y:S01]  /*0c90*/  IMAD.MOV.U32 R19, RZ, RZ, -0x1 ;  /* 0xffffffffff137424 */ /* 0x000fe200078e00ff */
[----:B------:R-:W-:-:S07]  /*0ca0*/  UP2UR UR38, UPR, URZ, 0x4 ;  /* 0x000000043f267883 */ /* 0x000fce0008000000 */
[----:B------:R-:W-:Y:S01]  /*0cb0*/  @UP2 ULDC UR12, c[0x0][0x10] ;  /* 0x00000400000c2ab9 */ /* 0x000fe20000000800 */
[----:B------:R-:W-:Y:S01]  /*0cc0*/  @UP2 UMOV UR4, UR8 ;  /* 0x0000000800042c82 */ /* 0x000fe20008000000 */
[----:B------:R-:W-:Y:S01]  /*0cd0*/  @UP2 UMOV UR5, URZ ;  /* 0x0000003f00052c82 */ /* 0x000fe20008000000 */
[----:B------:R-:W-:Y:S01]  /*0ce0*/  @!UP2 ULDC UR16, c[0x0][0xc] ;  /* 0x000003000010aab9 */ /* 0x000fe20000000800 */
[----:B------:R-:W-:Y:S01]  /*0cf0*/  @UP2 UIMAD.WIDE.U32 UR12, UR15, UR12, UR4 ;  /* 0x0000000c0f0c22a5 */ /* 0x000fe2000f8e0004 */
[----:B------:R-:W-:Y:S02]  /*0d00*/  ULDC UR10, c[0x0][0xc] ;  /* 0x00000300000a7ab9 */ /* 0x000fe40000000800 */
[----:B------:R-:W-:Y:S01]  /*0d10*/  @UP2 UMOV UR4, URZ ;  /* 0x0000003f00042c82 */ /* 0x000fe20008000000 */
[----:B------:R-:W-:Y:S01]  /*0d20*/  UMOV UR5, URZ ;  /* 0x0000003f00057c82 */ /* 0x000fe20008000000 */
[----:B------:R-:W-:Y:S01]  /*0d30*/  @UP2 UIADD3 UR18, UR13, UR4, URZ ;  /* 0x000000040d122290 */ /* 0x000fe2000fffe03f */
[----:B------:R-:W-:-:S02]  /*0d40*/  ULDC UR11, c[0x0][0x10] ;  /* 0x00000400000b7ab9 */ /* 0x000fc40000000800 */
[----:B------:R-:W-:Y:S01]  /*0d50*/  UMOV UR4, UR15 ;  /* 0x0000000f00047c82 */ /* 0x000fe20008000000 */
[----:B------:R-:W-:Y:S02]  /*0d60*/  UIMAD.WIDE.U32 UR10, UR10, UR11, URZ ;  /* 0x0000000b0a0a72a5 */ /* 0x000fe4000f8e003f */
[----:B------:R-:W-:Y:S01]  /*0d70*/  @!UP2 UIMAD.WIDE.U32 UR4, UR8, UR16, UR4 ;  /* 0x000000100804a2a5 */ /* 0x000fe2000f8e0004 */
[----:B------:R-:W-:Y:S02]  /*0d80*/  ULDC UR13, c[0x0][0x14] ;  /* 0x00000500000d7ab9 */ /* 0x000fe40000000800 */
[----:B------:R-:W-:Y:S02]  /*0d90*/  UIMAD.WIDE.U32 UR52, UR10, UR13, URZ ;  /* 0x0000000d0a3472a5 */ /* 0x000fe4000f8e003f */
[----:B------:R-:W-:Y:S02]  /*0da0*/  UIMAD UR39, UR11, UR13, URZ ;  /* 0x0000000d0b2772a4 */ /* 0x000fe4000f8e023f */
[----:B------:R-:W-:Y:S01]  /*0db0*/  @!UP2 UMOV UR12, UR4 ;  /* 0x00000004000cac82 */ /* 0x000fe20008000000 */
[----:B------:R-:W-:Y:S01]  /*0dc0*/  @!UP2 UMOV UR18, UR5 ;  /* 0x000000050012ac82 */ /* 0x000fe20008000000 */
[----:B------:R-:W-:-:S02]  /*0dd0*/  UIADD3 UR39, UR53, UR39, URZ ;  /* 0x0000002735277290 */ /* 0x000fc4000fffe03f */
[----:B------:R-:W-:-:S04]  /*0de0*/  UIADD3 UR4, UP1, UR12, UR52, URZ ;  /* 0x000000340c047290 */ /* 0x000fc8000ff3e03f */
[----:B------:R-:W-:Y:S02]  /*0df0*/  UIADD3.X UR5, UR18, UR39, URZ, UP1, !UPT ;  /* 0x0000002712057290 */ /* 0x000fe40008ffe43f */
[----:B------:R-:W-:Y:S02]  /*0e00*/  USEL UR4, UR4, UR12, !UP0 ;  /* 0x0000000c04047287 */ /* 0x000fe4000c000000 */
[----:B------:R-:W-:-:S04]  /*0e10*/  USEL UR5, UR5, UR18, !UP0 ;  /* 0x0000001205057287 */ /* 0x000fc8000c000000 */
[----:B0-----:R-:W-:Y:S01]  /*0e20*/  ISETP.LE.U32.AND P0, PT, R4, UR4, PT ;  /* 0x0000000404007c0c */ /* 0x001fe2000bf03070 */
[----:B------:R-:W-:Y:S01]  /*0e30*/  IMAD.U32 R16, RZ, RZ, UR4 ;  /* 0x00000004ff107e24 */ /* 0x000fe2000f8e00ff */
[----:B------:R-:W-:Y:S01]  /*0e40*/  PRMT R4, RZ, 0x7610, R4 ;  /* 0x00007610ff047816 */ /* 0x000fe20000000004 */
[----:B------:R-:W-:Y:S02]  /*0e50*/  IMAD.U32 R2, RZ, RZ, UR5 ;  /* 0x00000005ff027e24 */ /* 0x000fe4000f8e00ff */
[----:B------:R-:W-:-:S03]  /*0e60*/  IMAD.U32 R17, RZ, RZ, UR5 ;  /* 0x00000005ff117e24 */ /* 0x000fc6000f8e00ff */
[----:B------:R-:W-:Y:S01]  /*0e70*/  ISETP.GE.U32.AND.EX P0, PT, R2, R5, PT, P0 ;  /* 0x000000050200720c */ /* 0x000fe20003f06100 */
[----:B------:R-:W-:-:S12]  /*0e80*/  IMAD.MOV.U32 R2, RZ, RZ, -0x1 ;  /* 0xffffffffff027424 */ /* 0x000fd800078e00ff */
[----:B------:R-:W-:Y:S05]  /*0e90*/  @P0 BRA `(.L_x_11) ;  /* 0x0000000400500947 */ /* 0x000fea0003800000 */
[----:B------:R-:W-:Y:S01]  /*0ea0*/  ULDC.64 UR18, c[0x0][0x628] ;  /* 0x00018a0000127ab9 */ /* 0x000fe20000000a00 */
[C---:B------:R-:W-:Y:S01]  /*0eb0*/  R2UR UR20, R16.reuse ;  /* 0x00000000101472ca */ /* 0x040fe200000e0000 */
[----:B------:R-:W-:Y:S01]  /*0ec0*/  ULDC UR16, c[0x0][0x630] ;  /* 0x00018c0000107ab9 */ /* 0x000fe20000000800 */
[----:B------:R-:W-:Y:S02]  /*0ed0*/  ISETP.NE.U32.AND P0, PT, RZ, UR18, PT ;  /* 0x00000012ff007c0c */ /* 0x000fe4000bf05070 */
[----:B------:R-:W-:Y:S02]  /*0ee0*/  R2UR UR4, R16 ;  /* 0x00000000100472ca */ /* 0x000fe400000e0000 */
[----:B------:R-:W-:Y:S02]  /*0ef0*/  ISETP.NE.AND.EX P0, PT, RZ, UR19, PT, P0 ;  /* 0x00000013ff007c0c */ /* 0x000fe4000bf05300 */
[----:B------:R-:W-:-:S11]  /*0f00*/  R2UR UR5, R17 ;  /* 0x00000000110572ca */ /* 0x000fd600000e0000 */
[----:B------:R-:W-:Y:S05]  /*0f10*/  @!P0 BRA `(.L_x_12) ;  /* 0x0000000000308947 */ /* 0x000fea0003800000 */
[----:B------:R-:W-:Y:S01]  /*0f20*/  R2UR UR4, R16 ;  /* 0x00000000100472ca */ /* 0x000fe200000e0000 */
[----:B------:R-:W-:Y:S01]  /*0f30*/  ULDC UR12, c[0x0][0x634] ;  /* 0x00018d00000c7ab9 */ /* 0x000fe20000000800 */
[----:B------:R-:W-:-:S11]  /*0f40*/  R2UR UR15, R17 ;  /* 0x00000000110f72ca */ /* 0x000fd600000e0000 */
[----:B------:R-:W-:-:S04]  /*0f50*/  UIADD3 UR12, UP1, UR4, UR12, URZ ;  /* 0x0000000c040c7290 */ /* 0x000fc8000ff3e03f */
[----:B------:R-:W-:-:S04]  /*0f60*/  UIADD3.X UR15, URZ, UR15, URZ, UP1, !UPT ;  /* 0x0000000f3f0f7290 */ /* 0x000fc80008ffe43f */
[----:B------:R-:W-:-:S04]  /*0f70*/  UIMAD.WIDE.U32 UR4, UR15, UR18, URZ ;  /* 0x000000120f0472a5 */ /* 0x000fc8000f8e003f */
[----:B------:R-:W-:Y:S02]  /*0f80*/  UIMAD.WIDE.U32 UR10, UP1, UR12, UR19, UR4 ;  /* 0x000000130c0a72a5 */ /* 0x000fe4000f820004 */
[----:B------:R-:W-:Y:S02]  /*0f90*/  UIMAD.WIDE.U32 UR4, UR12, UR18, URZ ;  /* 0x000000120c0472a5 */ /* 0x000fe4000f8e003f */
[----:B------:R-:W-:Y:S02]  /*0fa0*/  UIADD3.X UR13, URZ, URZ, URZ, UP1, !UPT ;  /* 0x0000003f3f0d7290 */ /* 0x000fe40008ffe43f */
[----:B------:R-:W-:Y:S01]  /*0fb0*/  UIADD3 URZ, UP1, UR5, UR10, URZ ;  /* 0x0000000a053f7290 */ /* 0x000fe2000ff3e03f */
[----:B------:R-:W-:-:S03]  /*0fc0*/  UMOV UR12, UR11 ;  /* 0x0000000b000c7c82 */ /* 0x000fc60008000000 */
[----:B------:R-:W-:-:S12]  /*0fd0*/  UIMAD.WIDE.U32.X UR4, UR15, UR19, UR12, UP1 ;  /* 0x000000130f0472a5 */ /* 0x000fd800088e040c */
.L_x_12:
[----:B------:R-:W-:Y:S01]  /*0fe0*/  USHF.R.U64 UR4, UR4, UR16, UR5 ;  /* 0x0000001004047299 */ /* 0x000fe20008001205 */
[----:B------:R-:W-:Y:S01]  /*0ff0*/  R2UR UR11, R17 ;  /* 0x00000000110b72ca */ /* 0x000fe200000e0000 */
[----:B------:R-:W-:Y:S02]  /*1000*/  USHF.R.U32.HI UR5, URZ, UR16, UR5 ;  /* 0x000000103f057299 */ /* 0x000fe40008011605 */
[----:B------:R-:W-:Y:S01]  /*1010*/  UIADD3 UR12, UP1, URZ, -UR4, URZ ;  /* 0x800000043f0c7290 */ /* 0x000fe2000ff3e03f */
[----:B------:R-:W-:Y:S01]  /*1020*/  ULDC.64 UR18, c[0x0][0x620] ;  /* 0x0001880000127ab9 */ /* 0x000fe20000000a00 */
[----:B------:R-:W-:Y:S02]  /*1030*/  UISETP.NE.AND UP2, UPT, UR38, URZ, UPT ;  /* 0x0000003f2600728c */ /* 0x000fe4000bf45270 */
[----:B------:R-:W-:Y:S01]  /*1040*/  UIADD3.X UR5, URZ, ~UR5, URZ, UP1, !UPT ;  /* 0x800000053f057290 */ /* 0x000fe20008ffe43f */
[----:B------:R-:W-:Y:S01]  /*1050*/  UMOV UR10, UR20 ;  /* 0x00000014000a7c82 */ /* 0x000fe20008000000 */
[----:B------:R-:W-:-:S02]  /*1060*/  ULDC UR13, c[0x0][0x618] ;  /* 0x00018600000d7ab9 */ /* 0x000fc40000000800 */
[----:B------:R-:W-:Y:S02]  /*1070*/  UIMAD UR5, UR5, UR18, URZ ;  /* 0x00000012050572a4 */ /* 0x000fe4000f8e023f */
[----:B------:R-:W-:Y:S02]  /*1080*/  UIMAD.WIDE.U32 UR10, UR12, UR18, UR10 ;  /* 0x000000120c0a72a5 */ /* 0x000fe4000f8e000a */
[----:B------:R-:W-:Y:S02]  /*1090*/  UIMAD UR12, UR12, UR19, UR5 ;  /* 0x000000130c0c72a4 */ /* 0x000fe4000f8e0205 */
[----:B------:R-:W-:Y:S02]  /*10a0*/  @UP2 UIMAD UR7, UR17, UR9, UR8 ;  /* 0x00000009110722a4 */ /* 0x000fe4000f8e0208 */
[----:B------:R-:W-:Y:S01]  /*10b0*/  UIADD3 UR11, UR11, UR12, URZ ;  /* 0x0000000c0b0b7290 */ /* 0x000fe2000fffe03f */
[----:B------:R-:W-:Y:S01]  /*10c0*/  ULDC.64 UR8, c[0x0][0x640] ;  /* 0x0001900000087ab9 */ /* 0x000fe20000000a00 */
[----:B------:R-:W-:-:S02]  /*10d0*/  ULDC UR15, c[0x0][0x608] ;  /* 0x00018200000f7ab9 */ /* 0x000fc40000000800 */
[----:B------:R-:W-:Y:S01]  /*10e0*/  USHF.R.U64 UR20, UR10, UR13, UR11 ;  /* 0x0000000d0a147299 */ /* 0x000fe2000800120b */
[----:B------:R-:W-:Y:S01]  /*10f0*/  ISETP.NE.U32.AND P0, PT, RZ, UR8, PT ;  /* 0x00000008ff007c0c */ /* 0x000fe2000bf05070 */
[----:B------:R-:W-:Y:S01]  /*1100*/  USHF.R.U32.HI UR11, URZ, UR13, UR11 ;  /* 0x0000000d3f0b7299 */ /* 0x000fe2000801160b */
[----:B------:R-:W-:Y:S02]  /*1110*/  ULDC UR21, c[0x0][0x658] ;  /* 0x0001960000157ab9 */ /* 0x000fe40000000800 */
[----:B------:R-:W-:Y:S01]  /*1120*/  ISETP.NE.AND.EX P0, PT, RZ, UR9, PT, P0 ;  /* 0x00000009ff007c0c */ /* 0x000fe2000bf05300 */
[----:B------:R-:W-:Y:S02]  /*1130*/  USHF.R.U64 UR25, UR20, UR15, UR11 ;  /* 0x0000000f14197299 */ /* 0x000fe4000800120b */
[----:B------:R-:W-:Y:S01]  /*1140*/  USHF.R.U32.HI UR11, URZ, UR15, UR11 ;  /* 0x0000000f3f0b7299 */ /* 0x000fe2000801160b */
[----:B------:R-:W-:Y:S01]  /*1150*/  UMOV UR10, 0xffffffff ;  /* 0xffffffff000a7882 */ /* 0x000fe20000000000 */
[----:B------:R-:W-:Y:S01]  /*1160*/  ULDC UR5, c[0x0][0x600] ;  /* 0x0001800000057ab9 */ /* 0x000fe20000000800 */
[----:B------:R-:W-:-:S02]  /*1170*/  USHF.L.U32 UR10, UR10, UR21, URZ ;  /* 0x000000150a0a7299 */ /* 0x000fc4000800063f */
[----:B------:R-:W-:Y:S02]  /*1180*/  USHF.R.U64 UR26, UR25, UR21, UR11 ;  /* 0x00000015191a7299 */ /* 0x000fe4000800120b */
[----:B------:R-:W-:Y:S02]  /*1190*/  ULOP3.LUT UR15, URZ, UR10, URZ, 0x33, !UPT ;  /* 0x0000000a3f0f7292 */ /* 0x000fe4000f8e333f */
[----:B------:R-:W-:Y:S02]  /*11a0*/  UIADD3 UR19, UR5, -0x1, URZ ;  /* 0xffffffff05137890 */ /* 0x000fe4000fffe03f */
[----:B------:R-:W-:Y:S01]  /*11b0*/  USHF.R.U32.HI UR11, URZ, UR21, UR11 ;  /* 0x000000153f0b7299 */ /* 0x000fe2000801160b */
[----:B------:R-:W-:Y:S01]  /*11c0*/  ULDC UR22, c[0x0][0x648] ;  /* 0x0001920000167ab9 */ /* 0x000fe20000000800 */
[----:B------:R-:W-:Y:S01]  /*11d0*/  ULDC UR23, c[0x0][0x638] ;  /* 0x00018e0000177ab9 */ /* 0x000fe20000000800 */
[----:B------:R-:W-:Y:S01]  /*11e0*/  UMOV UR24, 0x1 ;  /* 0x0000000100187882 */ /* 0x000fe20000000000 */
[----:B------:R-:W-:Y:S01]  /*11f0*/  UMOV UR10, UR26 ;  /* 0x0000001a000a7c82 */ /* 0x000fe20008000000 */
[----:B------:R-:W-:Y:S07]  /*1200*/  @!P0 BRA `(.L_x_13) ;  /* 0x0000000000308947 */ /* 0x000fee0003800000 */
[----:B------:R-:W-:Y:S02]  /*1210*/  ULDC UR16, c[0x0][0x64c] ;  /* 0x0001930000107ab9 */ /* 0x000fe40000000800 */
        /* <DEDUP_REMOVED lines=8> */
[----:B------:R-:W-:-:S07]  /*12a0*/  UIMAD.WIDE.U32.X UR8, UR18, UR9, UR16, UP1 ;  /* 0x00000009120872a5 */ /* 0x000fce00088e0410 */
[----:B------:R-:W-:Y:S01]  /*12b0*/  UMOV UR10, UR8 ;  /* 0x00000008000a7c82 */ /* 0x000fe20008000000 */
[----:B------:R-:W-:-:S05]  /*12c0*/  UMOV UR11, UR9 ;  /* 0x00000009000b7c82 */ /* 0x000fca0008000000 */
.L_x_13:
[----:B------:R-:W-:Y:S01]  /*12d0*/  USHF.R.U64 UR9, UR10, UR22, UR11 ;  /* 0x000000160a097299 */ /* 0x000fe2000800120b */
[----:B------:R-:W-:Y:S01]  /*12e0*/  IMAD.MOV.U32 R4, RZ, RZ, 0x1 ;  /* 0x00000001ff047424 */ /* 0x000fe200078e00ff */
[----:B------:R-:W-:Y:S01]  /*12f0*/  USHF.L.U32 UR8, UR24, UR21, URZ ;  /* 0x0000001518087299 */ /* 0x000fe2000800063f */
[----:B------:R-:W-:Y:S01]  /*1300*/  IMAD.U32 R19, RZ, RZ, UR4 ;  /* 0x00000004ff137e24 */ /* 0x000fe2000f8e00ff */
[----:B------:R-:W-:Y:S02]  /*1310*/  ULOP3.LUT UR15, UR25, UR15, URZ, 0xc0, !UPT ;  /* 0x0000000f190f7292 */ /* 0x000fe4000f8ec03f */
[----:B------:R-:W-:Y:S02]  /*1320*/  UIADD3 UR10, -UR9, URZ, URZ ;  /* 0x0000003f090a7290 */ /* 0x000fe4000fffe13f */
[----:B------:R-:W-:Y:S02]  /*1330*/  UIMAD UR15, UR8, UR9, UR15 ;  /* 0x00000009080f72a4 */ /* 0x000fe4000f8e020f */
[----:B------:R-:W-:-:S02]  /*1340*/  ULOP3.LUT UR19, UR20, UR19, URZ, 0xc0, !UPT ;  /* 0x0000001314137292 */ /* 0x000fc4000f8ec03f */
[----:B------:R-:W-:Y:S01]  /*1350*/  UIMAD UR8, UR10, UR23, UR26 ;  /* 0x000000170a0872a4 */ /* 0x000fe2000f8e021a */
[----:B------:R-:W-:Y:S01]  /*1360*/  ULDC UR9, c[0x0][0x610] ;  /* 0x0001840000097ab9 */ /* 0x000fe20000000800 */
[----:B------:R-:W-:Y:S02]  /*1370*/  UISETP.NE.AND UP1, UPT, UR38, URZ, UPT ;  /* 0x0000003f2600728c */ /* 0x000fe4000bf25270 */
[----:B------:R-:W-:Y:S02]  /*1380*/  UIMAD UR7, UR15, UR9, UR7 ;  /* 0x000000090f0772a4 */ /* 0x000fe4000f8e0207 */
[----:B------:R-:W-:-:S04]  /*1390*/  UIMAD UR8, UR8, UR5, UR19 ;  /* 0x00000005080872a4 */ /* 0x000fc8000f8e0213 */
[----:B------:R-:W-:Y:S02]  /*13a0*/  USEL UR5, UR8, UR7, !UP1 ;  /* 0x0000000708057287 */ /* 0x000fe4000c800000 */
[----:B------:R-:W-:-:S04]  /*13b0*/  USEL UR7, UR7, UR8, !UP1 ;  /* 0x0000000807077287 */ /* 0x000fc8000c800000 */
[----:B------:R-:W-:Y:S02]  /*13c0*/  IMAD.U32 R2, RZ, RZ, UR5 ;  /* 0x00000005ff027e24 */ /* 0x000fe4000f8e00ff */
[----:B------:R-:W-:-:S07]  /*13d0*/  IMAD.U32 R18, RZ, RZ, UR7 ;  /* 0x00000007ff127e24 */ /* 0x000fce000f8e00ff */
.L_x_11:
[----:B------:R-:W-:Y:S05]  /*13e0*/  @!P1 BRA `(.L_x_14) ;  /* 0x00000000000c9947 */ /* 0x000fea0003800000 */
[----:B------:R-:W-:Y:S01]  /*13f0*/  UCGABAR_WAIT ;  /* 0x0000000000007dc7 */ /* 0x000fe20008000000 */
[----:B------:R-:W-:Y:S01]  /*1400*/  CCTL.IVALL ;  /* 0x00000000ff00798f */ /* 0x000fe20002000000 */
[----:B------:R-:W-:Y:S05]  /*1410*/  BRA `(.L_x_15) ;  /* 0x0000000000047947 */ /* 0x000fea0003800000 */
.L_x_14:
[----:B------:R-:W-:Y:S06]  /*1420*/  BAR.SYNC.DEFER_BLOCKING 0x0 ;  /* 0x0000000000007b1d */ /* 0x000fec0000010000 */
.L_x_15:
[----:B------:R-:W-:Y:S02]  /*1430*/  ULDC UR4, c[0x0][0x28c] ;  /* 0x0000a30000047ab9 */ /* 0x000fe40000000800 */
[----:B------:R-:W-:-:S04]  /*1440*/  UIADD3 UR4, UR4, 0x7f, URZ ;  /* 0x0000007f04047890 */ /* 0x000fc8000fffe03f */
[----:B------:R-:W-:-:S04]  /*1450*/  USHF.R.S32.HI UR5, URZ, 0x1f, UR4 ;  /* 0x0000001f3f057899 */ /* 0x000fc80008011404 */
[----:B------:R-:W-:-:S04]  /*1460*/  ULEA.HI UR5, UR5, UR4, URZ, 0x7 ;  /* 0x0000000405057291 */ /* 0x000fc8000f8f383f */
[----:B------:R-:W-:Y:S01]  /*1470*/  USHF.R.S32.HI UR37, URZ, 0x7, UR5 ;  /* 0x000000073f257899 */ /* 0x000fe20008011405 */
[----:B------:R-:W-:Y:S11]  /*1480*/  @!P2 BRA `(.L_x_16) ;  /* 0x000000580098a947 */ /* 0x000ff60003800000 */
[----:B------:R-:W-:-:S06]  /*1490*/  UISETP.GT.U32.AND UP1, UPT, UR14, 0x1, UPT ;  /* 0x000000010e00788c */ /* 0x000fcc000bf24070 */
[----:B------:R-:W-:-:S13]  /*14a0*/  PLOP3.LUT P0, PT, PT, PT, UP1, 0x80, 0x0 ;  /* 0x000000000000781c */ /* 0x000fda0003f0f018 */
[----:B------:R-:W-:Y:S05]  /*14b0*/  @P0 EXIT ;  /* 0x000000000000094d */ /* 0x000fea0003800000 */
.L_x_17:
[----:B------:R-:W-:-:S08]  /*14c0*/  NOP ;  /* 0x0000000000007918 */ /* 0x000fd00000000000 */
[----:B------:R-:W0:Y:S02]  /*14d0*/  USETMAXREG.TRY_ALLOC.CTAPOOL UP1, 0xe8 ;  /* 0x000000e8000079c8 */ /* 0x000e240008020600 */
[----:B0-----:R-:W-:-:S13]  /*14e0*/  PLOP3.LUT P0, PT, PT, PT, UP1, 0x80, 0x0 ;  /* 0x000000000000781c */ /* 0x001fda0003f0f018 */
[----:B------:R-:W-:Y:S05]  /*14f0*/  @!P0 BRA `(.L_x_17) ;  /* 0xfffffffc00f08947 */ /* 0x000fea000383ffff */
[----:B------:R-:W-:-:S13]  /*1500*/  LOP3.LUT P0, RZ, R4, 0xff, RZ, 0xc0, !PT ;  /* 0x000000ff04ff7812 */ /* 0x000fda000780c0ff */
[----:B------:R-:W-:Y:S05]  /*1510*/  @!P0 EXIT ;  /* 0x000000000000894d */ /* 0x000fea0003800000 */
[----:B------:R-:W0:Y:S01]  /*1520*/  S2UR UR5, SR_CgaCtaId ;  /* 0x00000000000579c3 */ /* 0x000e220000008800 */
[CC--:B------:R-:W-:Y:S01]  /*1530*/  LEA.HI R0, R6.reuse, R3.reuse, RZ, 0x2 ;  /* 0x0000000306007211 */ /* 0x0c0fe200078f10ff */
[----:B------:R-:W-:Y:S01]  /*1540*/  UMOV UR42, 0x400 ;  /* 0x00000400002a7882 */ /* 0x000fe20000000000 */
[----:B------:R-:W-:Y:S01]  /*1550*/  LEA.HI R6, R6, R3, RZ, 0x5 ;  /* 0x0000000306067211 */ /* 0x000fe200078f28ff */
[----:B------:R-:W-:Y:S01]  /*1560*/  USHF.R.U32.HI UR4, URZ, 0x2, UR37 ;  /* 0x000000023f047899 */ /* 0x000fe20008011625 */
[--C-:B------:R-:W-:Y:S01]  /*1570*/  SHF.R.S32.HI R90, RZ, 0x2, R0.reuse ;  /* 0x00000002ff5a7819 */ /* 0x100fe20000011400 */
[----:B------:R-:W-:Y:S01]  /*1580*/  ULOP3.LUT UR45, UR37, 0x3, URZ, 0xc0, !UPT ;  /* 0x00000003252d7892 */ /* 0x000fe2000f8ec03f */
[----:B------:R-:W-:Y:S01]  /*1590*/  SHF.R.S32.HI R5, RZ, 0x1f, R0 ;  /* 0x0000001fff057819 */ /* 0x000fe20000011400 */
[----:B------:R-:W1:Y:S01]  /*15a0*/  LDC.64 R8, c[0x0][0x5c8] ;  /* 0x00017200ff087b82 */ /* 0x000e620000000a00 */
[----:B------:R-:W-:Y:S01]  /*15b0*/  LOP3.LUT R0, R0, 0xfffffffc, RZ, 0xc0, !PT ;  /* 0xfffffffc00007812 */ /* 0x000fe200078ec0ff */
[----:B------:R-:W-:Y:S01]  /*15c0*/  UISETP.LT.AND UP1, UPT, UR37, 0x1, UPT ;  /* 0x000000012500788c */ /* 0x000fe2000bf21270 */
[----:B------:R-:W-:Y:S01]  /*15d0*/  LEA.HI R5, R5, R90, RZ, 0x3 ;  /* 0x0000005a05057211 */ /* 0x000fe200078f18ff */
[----:B------:R-:W-:-:S02]  /*15e0*/  ULOP3.LUT UR4, UR4, 0x1, URZ, 0xc0, !UPT ;  /* 0x0000000104047892 */ /* 0x000fc4000f8ec03f */
[----:B------:R-:W-:Y:S01]  /*15f0*/  IMAD.IADD R3, R3, 0x1, -R0 ;  /* 0x0000000103037824 */ /* 0x000fe200078e0a00 */
[----:B------:R-:W-:Y:S01]  /*1600*/  LOP3.LUT R5, R5, 0xfffffff8, RZ, 0xc0, !PT ;  /* 0xfffffff805057812 */ /* 0x000fe200078ec0ff */
[----:B------:R-:W2:Y:S01]  /*1610*/  LDC R96, c[0x0][0x288] ;  /* 0x0000a200ff607b82 */ /* 0x000ea20000000800 */
[----:B------:R-:W-:Y:S01]  /*1620*/  VIADD R0, R97, 0xffffffff ;  /* 0xffffffff61007836 */ /* 0x000fe20000000000 */
[----:B------:R-:W-:Y:S01]  /*1630*/  ULDC UR44, c[0x0][0x658] ;  /* 0x00019600002c7ab9 */ /* 0x000fe20000000800 */
[----:B------:R-:W-:Y:S01]  /*1640*/  IMAD.SHL.U32 R92, R3, 0x2, RZ ;  /* 0x00000002035c7824 */ /* 0x000fe200078e00ff */
[----:B------:R-:W-:Y:S01]  /*1650*/  UMOV UR6, 0xffffffff ;  /* 0xffffffff00067882 */ /* 0x000fe20000000000 */
[----:B------:R-:W-:Y:S01]  /*1660*/  IMAD.IADD R90, R90, 0x1, -R5 ;  /* 0x000000015a5a7824 */ /* 0x000fe200078e0a05 */
[C---:B------:R-:W-:Y:S01]  /*1670*/  ISETP.NE.AND P0, PT, R0.reuse, RZ, PT ;  /* 0x000000ff0000720c */ /* 0x040fe20003f05270 */
[----:B------:R-:W-:Y:S01]  /*1680*/  IMAD.SHL.U32 R0, R0, 0x8, RZ ;  /* 0x0000000800007824 */ /* 0x000fe200078e00ff */
[----:B0-----:R-:W-:Y:S01]  /*1690*/  ULEA UR42, UR5, UR42, 0x18 ;  /* 0x0000002a052a7291 */ /* 0x001fe2000f8ec03f */
[----:B------:R-:W-:Y:S01]  /*16a0*/  SHF.R.S32.HI R5, RZ, 0x5, R6 ;  /* 0x00000005ff057819 */ /* 0x000fe20000011406 */
[----:B------:R-:W-:Y:S01]  /*16b0*/  ULDC UR8, c[0x0][0x284] ;  /* 0x0000a10000087ab9 */ /* 0x000fe20000000800 */
[--C-:B------:R-:W-:Y:S01]  /*16c0*/  SHF.R.S32.HI R91, RZ, 0x1f, R90.reuse ;  /* 0x0000001fff5b7819 */ /* 0x100fe2000001145a */
[----:B------:R-:W-:Y:S01]  /*16d0*/  UIADD3 UR50, UR42, 0x50, URZ ;  /* 0x000000502a327890 */ /* 0x000fe2000fffe03f */
[----:B------:R-:W-:Y:S01]  /*16e0*/  LOP3.LUT R0, R0, 0x8, RZ, 0xc0, !PT ;  /* 0x0000000800007812 */ /* 0x000fe200078ec0ff */
[C-C-:B------:R-:W-:Y:S01]  /*16f0*/  IMAD R99, R5.reuse, -0x10, -R90.reuse ;  /* 0xfffffff005637824 */ /* 0x140fe200078e0a5a */
[----:B------:R-:W-:Y:S01]  /*1700*/  USEL UR45, UR45, URZ, !UP0 ;  /* 0x0000003f2d2d7287 */ /* 0x000fe2000c000000 */
[----:B------:R-:W-:Y:S01]  /*1710*/  IMAD.WIDE R90, R5, 0x10, R90 ;  /* 0x00000010055a7825 */ /* 0x000fe200078e025a */
[----:B------:R-:W-:Y:S01]  /*1720*/  USEL UR46, UR37, 0x1, UP1 ;  /* 0x00000001252e7887 */ /* 0x000fe20008800000 */
[C---:B-1----:R-:W-:Y:S01]  /*1730*/  SHF.L.U64.HI R94, R8.reuse, 0x3, R9 ;  /* 0x00000003085e7819 */ /* 0x042fe20000010209 */
[----:B------:R-:W-:Y:S01]  /*1740*/  USHF.L.U32 UR6, UR6, UR44, URZ ;  /* 0x0000002c06067299 */ /* 0x000fe2000800063f */
[----:B------:R-:W-:Y:S01]  /*1750*/  IMAD.SHL.U32 R95, R8, 0x8, RZ ;  /* 0x00000008085f7824 */ /* 0x000fe200078e00ff */
[----:B------:R-:W-:Y:S01]  /*1760*/  UISETP.EQ.U32.AND UP0, UPT, UR4, 0x1, !UP0 ;  /* 0x000000010400788c */ /* 0x000fe2000c702070 */
[----:B------:R-:W-:Y:S01]  /*1770*/  SEL R100, RZ, 0x1, P0 ;  /* 0x00000001ff647807 */ /* 0x000fe20000000000 */
[----:B------:R-:W-:Y:S01]  /*1780*/  VIADD R99, R99, UR8 ;  /* 0x0000000863637c36 */ /* 0x000fe20008000000 */
[----:B------:R-:W-:Y:S01]  /*1790*/  LEA R97, R97, UR50, 0x3 ;  /* 0x0000003261617c11 */ /* 0x000fe2000f8e18ff */
[----:B--2---:R-:W-:Y:S01]  /*17a0*/  IMAD R96, R3, -0x2, R96 ;  /* 0xfffffffe03607824 */ /* 0x004fe200078e0260 */
[C---:B------:R-:W-:Y:S01]  /*17b0*/  LOP3.LUT R101, R0.reuse, 0x8, RZ, 0x3c, !PT ;  /* 0x0000000800657812 */ /* 0x040fe200078e3cff */
[----:B------:R-:W-:Y:S01]  /*17c0*/  ULDC UR43, c[0x0][0x600] ;  /* 0x00018000002b7ab9 */ /* 0x000fe20000000800 */
[----:B------:R-:W-:Y:S01]  /*17d0*/  LOP3.LUT R98, R0, 0x18, RZ, 0x3c, !PT ;  /* 0x0000001800627812 */ /* 0x000fe200078e3cff */
[----:B------:R-:W-:Y:S01]  /*17e0*/  UMOV UR7, 0x1 ;  /* 0x0000000100077882 */ /* 0x000fe20000000000 */
[----:B------:R-:W-:Y:S01]  /*17f0*/  SHF.R.S32.HI R93, RZ, 0x1f, R92 ;  /* 0x0000001fff5d7819 */ /* 0x000fe2000001145c */
[----:B------:R-:W-:-:S02]  /*1800*/  ULOP3.LUT UR49, UR40, 0x1, URZ, 0xfc, !UPT ;  /* 0x0000000128317892 */ /* 0x000fc4000f8efc3f */
[----:B------:R-:W-:Y:S02]  /*1810*/  USHF.L.U32 UR36, UR37, 0x1, URZ ;  /* 0x0000000125247899 */ /* 0x000fe4000800063f */
[----:B------:R-:W-:Y:S02]  /*1820*/  USHF.L.U64.HI UR41, UR52, 0x1, UR39 ;  /* 0x0000000134297899 */ /* 0x000fe40008010227 */
[----:B------:R-:W-:Y:S02]  /*1830*/  UIADD3 UR43, UR43, -0x1, URZ ;  /* 0xffffffff2b2b7890 */ /* 0x000fe4000fffe03f */
[----:B------:R-:W-:Y:S02]  /*1840*/  USHF.L.U32 UR44, UR7, UR44, URZ ;  /* 0x0000002c072c7299 */ /* 0x000fe4000800063f */
[----:B------:R-:W-:Y:S02]  /*1850*/  UIADD3 UR46, -UR46, UR37, URZ ;  /* 0x000000252e2e7290 */ /* 0x000fe4000fffe13f */
[----:B------:R-:W-:-:S02]  /*1860*/  ULOP3.LUT UR47, URZ, UR6, URZ, 0x33, !UPT ;  /* 0x000000063f2f7292 */ /* 0x000fc4000f8e333f */
[----:B------:R-:W-:-:S12]  /*1870*/  USEL UR48, URZ, 0x1, !UP0 ;  /* 0x000000013f307887 */ /* 0x000fd8000c000000 */
.L_x_165:
[----:B------:R-:W-:-:S04]  /*1880*/  SHF.L.U32 R0, R100, 0x1f, RZ ;  /* 0x0000001f64007819 */ /* 0x000fc800000006ff */
[----:B------:R-:W0:Y:S02]  /*1890*/  SYNCS.PHASECHK.TRANS64.TRYWAIT P0, [R97+URZ+-0x8], R0 ;  /* 0xfffff800610075a7 */ /* 0x000e24000800017f */
[----:B012345:R-:W-:Y:S05]  /*18a0*/  @!P0 BRA `(.L_x_18) ;  /* 0x0000006800248947 */ /* 0x03ffea0003800000 */
.L_x_187:
[----:B------:R-:W-:Y:S02]  /*18b0*/  ULDC UR4, c[0x0][0x28c] ;  /* 0x0000a30000047ab9 */ /* 0x000fe40000000800 */
[----:B------:R-:W-:-:S13]  /*18c0*/  ISETP.LT.AND P0, PT, RZ, UR4, PT ;  /* 0x00000004ff007c0c */ /* 0x000fda000bf01270 */
[----:B------:R-:W-:Y:S05]  /*18d0*/  @P0 BRA `(.L_x_19) ;  /* 0x0000000000400947 */ /* 0x000fea0003800000 */
[----:B0-----:R-:W-:Y:S01]  /*18e0*/  MOV R0, 0x0 ;  /* 0x0000000000007802 */ /* 0x001fe20000000f00 */
[----:B------:R-:W-:Y:S01]  /*18f0*/  ULDC.64 UR4, c[0x4][0x68] ;  /* 0x01001a0000047ab9 */ /* 0x000fe20000000a00 */
[----:B------:R-:W-:Y:S01]  /*1900*/  ULDC.64 UR6, c[0x4][0x8] ;  /* 0x0100020000067ab9 */ /* 0x000fe20000000a00 */
[----:B------:R-:W-:Y:S01]  /*1910*/  IMAD.U32 R4, RZ, RZ, UR4 ;  /* 0x00000004ff047e24 */ /* 0x000fe2000f8e00ff */
[----:B------:R0:W1:Y:S01]  /*1920*/  LDC.64 R14, c[0x4][R0] ;  /* 0x01000000000e7b82 */ /* 0x0000620000000a00 */
[----:B------:R-:W-:Y:S01]  /*1930*/  IMAD.U32 R5, RZ, RZ, UR5 ;  /* 0x00000005ff057e24 */ /* 0x000fe2000f8e00ff */
[----:B------:R-:W-:Y:S01]  /*1940*/  ULDC.64 UR4, c[0x4][0x70] ;  /* 0x01001c0000047ab9 */ /* 0x000fe20000000a00 */
[----:B------:R-:W-:Y:S02]  /*1950*/  IMAD.U32 R10, RZ, RZ, UR6 ;  /* 0x00000006ff0a7e24 */ /* 0x000fe4000f8e00ff */
[----:B------:R-:W-:Y:S02]  /*1960*/  IMAD.U32 R6, RZ, RZ, UR4 ;  /* 0x00000004ff067e24 */ /* 0x000fe4000f8e00ff */
[----:B------:R-:W-:-:S02]  /*1970*/  IMAD.U32 R7, RZ, RZ, UR5 ;  /* 0x00000005ff077e24 */ /* 0x000fc4000f8e00ff */
[----:B------:R-:W-:Y:S02]  /*1980*/  IMAD.U32 R11, RZ, RZ, UR7 ;  /* 0x00000007ff0b7e24 */ /* 0x000fe4000f8e00ff */
[----:B------:R-:W-:Y:S02]  /*1990*/  IMAD.MOV.U32 R8, RZ, RZ, 0x1e1 ;  /* 0x000001e1ff087424 */ /* 0x000fe400078e00ff */
[----:B------:R-:W-:Y:S02]  /*19a0*/  IMAD.MOV.U32 R12, RZ, RZ, 0x1 ;  /* 0x00000001ff0c7424 */ /* 0x000fe400078e00ff */
[----:B0-----:R-:W-:-:S07]  /*19b0*/  IMAD.MOV.U32 R13, RZ, RZ, RZ ;  /* 0x000000ffff0d7224 */ /* 0x001fce00078e00ff */
[----:B------:R-:W-:-:S07]  /*19c0*/  LEPC R20, `(.L_x_19) ;  /* 0x000000001014794e */ /* 0x000fce0000000000 */
[----:B-1---5:R-:W-:Y:S05]  /*19d0*/  CALL.ABS.NOINC R14 ;  /* 0x000000000e007343 */ /* 0x022fea0003c00000 */
.L_x_19:
[----:B0-----:R-:W-:-:S05]  /*19e0*/  IMAD.U32 R0, RZ, RZ, UR49 ;  /* 0x00000031ff007e24 */ /* 0x001fca000f8e00ff */
[----:B------:R-:W-:-:S13]  /*19f0*/  ISETP.NE.AND P0, PT, R0, 0x3, PT ;  /* 0x000000030000780c */ /* 0x000fda0003f05270 */
[----:B------:R-:W-:Y:S05]  /*1a00*/  @!P0 BRA `(.L_x_20) ;  /* 0x0000000000048947 */ /* 0x000fea0003800000 */
[----:B------:R-:W-:Y:S01]  /*1a10*/  BPT.TRAP 0x1 ;  /* 0x000000040000795c */ /* 0x000fe20000300000 */
.L_x_20:
[----:B------:R-:W-:Y:S02]  /*1a20*/  IMAD.U32 R3, RZ, RZ, UR45 ;  /* 0x0000002dff037e24 */ /* 0x000fe4000f8e00ff */
[----:B------:R-:W-:-:S03]  /*1a30*/  IMAD.U32 R0, RZ, RZ, UR48 ;  /* 0x00000030ff007e24 */ /* 0x000fc6000f8e00ff */
[----:B------:R-:W-:Y:S02]  /*1a40*/  LEA R3, R3, UR42, 0x3 ;  /* 0x0000002a03037c11 */ /* 0x000fe4000f8e18ff */
[----:B------:R-:W-:-:S04]  /*1a50*/  SHF.L.U32 R0, R0, 0x1f, RZ ;  /* 0x0000001f00007819 */ /* 0x000fc800000006ff */
[----:B------:R0:W1:Y:S01]  /*1a60*/  SYNCS.PHASECHK.TRANS64.TRYWAIT P1, [R3+URZ], R0 ;  /* 0x00000000030075a7 */ /* 0x000062000802017f */
[----:B------:R-:W-:Y:S05]  /*1a70*/  @!P0 BRA `(.L_x_21) ;  /* 0x0000000000048947 */ /* 0x000fea0003800000 */
[----:B------:R-:W-:Y:S01]  /*1a80*/  BPT.TRAP 0x1 ;  /* 0x000000040000795c */ /* 0x000fe20000300000 */
.L_x_21:
[----:B------:R-:W-:-:S05]  /*1a90*/  IMAD.U32 R4, RZ, RZ, UR46 ;  /* 0x0000002eff047e24 */ /* 0x000fca000f8e00ff */
[----:B------:R-:W-:Y:S01]  /*1aa0*/  ISETP.GE.AND P2, PT, R4, 0x1, PT ;  /* 0x000000010400780c */ /* 0x000fe20003f46270 */
[----:B-1----:R-:W-:-:S12]  /*1ab0*/  @P1 BRA `(.L_x_22) ;  /* 0x0000000000081947 */ /* 0x002fd80003800000 */
[----:B------:R-:W1:Y:S02]  /*1ac0*/  SYNCS.PHASECHK.TRANS64.TRYWAIT P1, [R3+URZ], R0 ;  /* 0x00000000030075a7 */ /* 0x000e64000802017f */
[----:B-1----:R-:W-:Y:S05]  /*1ad0*/  @!P1 BRA `(.L_x_23) ;  /* 0x0000006400ac9947 */ /* 0x002fea0003800000 */
.L_x_22:
[----:B------:R-:W-:Y:S05]  /*1ae0*/  WARPSYNC.ALL ;  /* 0x0000000000007948 */ /* 0x000fea0003800000 */
[----:B------:R-:W-:Y:S01]  /*1af0*/  UIADD3 UR4, UR42, 0x180, URZ ;  /* 0x000001802a047890 */ /* 0x000fe2000fffe03f */
[----:B------:R-:W-:Y:S01]  /*1b00*/  WARPGROUP.ARRIVE ;  /* 0x00000000000079c5 */ /* 0x000fe20000000000 */
[----:B------:R-:W-:Y:S02]  /*1b10*/  UIADD3 UR5, UR42, 0x10180, URZ ;  /* 0x000101802a057890 */ /* 0x000fe4000fffe03f */
[----:B------:R-:W-:Y:S02]  /*1b20*/  USHF.R.U32.HI UR4, URZ, 0x4, UR4 ;  /* 0x000000043f047899 */ /* 0x000fe40008011604 */
[----:B------:R-:W-:-:S02]  /*1b30*/  USHF.R.U32.HI UR5, URZ, 0x4, UR5 ;  /* 0x000000043f057899 */ /* 0x000fc40008011605 */
[----:B------:R-:W-:Y:S02]  /*1b40*/  ULOP3.LUT UR4, UR4, 0x3fff, URZ, 0xc0, !UPT ;  /* 0x00003fff04047892 */ /* 0x000fe4000f8ec03f */
[----:B------:R-:W-:Y:S02]  /*1b50*/  ULOP3.LUT UR5, UR5, 0x3fff, URZ, 0xc0, !UPT ;  /* 0x00003fff05057892 */ /* 0x000fe4000f8ec03f */
[----:B------:R-:W-:Y:S02]  /*1b60*/  ULOP3.LUT UR8, UR4, 0x10000, URZ, 0xfc, !UPT ;  /* 0x0001000004087892 */ /* 0x000fe4000f8efc3f */
[----:B------:R-:W-:Y:S02]  /*1b70*/  ULOP3.LUT UR9, UR5, 0x10000, URZ, 0xfc, !UPT ;  /* 0x0001000005097892 */ /* 0x000fe4000f8efc3f */
[----:B------:R-:W-:Y:S02]  /*1b80*/  ULEA UR11, UR45, UR8, 0xa ;  /* 0x000000082d0b7291 */ /* 0x000fe4000f8e503f */
[----:B------:R-:W-:Y:S01]  /*1b90*/  ULEA UR10, UR45, UR9, 0xb ;  /* 0x000000092d0a7291 */ /* 0x000fe2000f8e583f */
[----:B------:R-:W-:Y:S01]  /*1ba0*/  UMOV UR5, 0x40000040 ;  /* 0x4000004000057882 */ /* 0x000fe20000000000 */
[----:B------:R-:W-:-:S03]  /*1bb0*/  UMOV UR7, 0x40000040 ;  /* 0x4000004000077882 */ /* 0x000fc60000000000 */
[----:B------:R-:W-:Y:S02]  /*1bc0*/  UMOV UR4, UR11 ;  /* 0x0000000b00047c82 */ /* 0x000fe40008000000 */
[----:B------:R-:W-:Y:S02]  /*1bd0*/  UMOV UR6, UR10 ;  /* 0x0000000a00067c82 */ /* 0x000fe40008000000 */
[----:B------:R-:W-:Y:S01]  /*1be0*/  HGMMA.64x128x16.F32 R24, gdesc[UR4], RZ, !UPT, gsb0 ;  /* 0x01e00000041879f0 */ /* 0x000fe2000c0008ff */
[----:B------:R-:W-:Y:S02]  /*1bf0*/  UIADD3 UR4, UR11, 0x2, URZ ;  /* 0x000000020b047890 */ /* 0x000fe4000fffe03f */
[----:B------:R-:W-:Y:S01]  /*1c00*/  UIADD3 UR6, UR10, 0x2, URZ ;  /* 0x000000020a067890 */ /* 0x000fe2000fffe03f */
[----:B------:R-:W-:Y:S01]  /*1c10*/  UMOV UR5, 0x40000040 ;  /* 0x4000004000057882 */ /* 0x000fe20000000000 */
[----:B------:R-:W-:Y:S01]  /*1c20*/  UMOV UR7, 0x40000040 ;  /* 0x4000004000077882 */ /* 0x000fe20000000000 */
[----:B------:R-:W-:-:S02]  /*1c30*/  WARPGROUP.DEPBAR.LE gsb0, 0x0 ;  /* 0x00008000000079c5 */ /* 0x000fc40000010000 */
[----:B------:R-:W-:-:S06]  /*1c40*/  WARPGROUP.ARRIVE ;  /* 0x00000000000079c5 */ /* 0x000fcc0000000000 */
[----:B------:R-:W-:Y:S01]  /*1c50*/  HGMMA.64x128x16.F32 R24, gdesc[UR4], R24, gsb0 ;  /* 0x01e00000041879f0 */ /* 0x000fe20008000818 */
[----:B------:R-:W-:Y:S02]  /*1c60*/  UIADD3 UR4, UR11, 0x4, URZ ;  /* 0x000000040b047890 */ /* 0x000fe4000fffe03f */
[----:B------:R-:W-:Y:S01]  /*1c70*/  UIADD3 UR6, UR10, 0x4, URZ ;  /* 0x000000040a067890 */ /* 0x000fe2000fffe03f */
[----:B------:R-:W-:Y:S01]  /*1c80*/  UMOV UR5, 0x40000040 ;  /* 0x4000004000057882 */ /* 0x000fe20000000000 */
[----:B------:R-:W-:Y:S01]  /*1c90*/  UMOV UR7, 0x40000040 ;  /* 0x4000004000077882 */ /* 0x000fe20000000000 */
[----:B------:R-:W-:Y:S02]  /*1ca0*/  WARPGROUP.DEPBAR.LE gsb0, 0x0 ;  /* 0x00008000000079c5 */ /* 0x000fe40000010000 */
        /* <DEDUP_REMOVED lines=36> */
[----:B------:R-:W-:Y:S03]  /*1ef0*/  HGMMA.64x128x16.F32 R24, gdesc[UR4], R24, gsb0 ;  /* 0x01e00000041879f0 */ /* 0x000fe60008000818 */
[----:B------:R-:W-:Y:S02]  /*1f00*/  WARPGROUP.DEPBAR.LE gsb0, 0x0 ;  /* 0x00008000000079c5 */ /* 0x000fe40000010000 */
[----:B------:R-:W-:Y:S05]  /*1f10*/  @!P2 BRA `(.L_x_24) ;  /* 0x000000040088a947 */ /* 0x000fea0003800000 */
[----:B------:R-:W-:Y:S01]  /*1f20*/  UIADD3 UR10, UR45, 0x1, URZ ;  /* 0x000000012d0a7890 */ /* 0x000fe2000fffe03f */
[----:B01----:R-:W-:Y:S02]  /*1f30*/  IMAD.U32 R0, RZ, RZ, UR46 ;  /* 0x0000002eff007e24 */ /* 0x003fe4000f8e00ff */
[----:B------:R-:W-:Y:S01]  /*1f40*/  IMAD.U32 R3, RZ, RZ, UR45 ;  /* 0x0000002dff037e24 */ /* 0x000fe2000f8e00ff */
[----:B------:R-:W-:-:S04]  /*1f50*/  UISETP.NE.AND UP0, UPT, UR10, 0x4, UPT ;  /* 0x000000040a00788c */ /* 0x000fc8000bf05270 */
[----:B------:R-:W-:Y:S02]  /*1f60*/  USEL UR4, URZ, 0x1, UP0 ;  /* 0x000000013f047887 */ /* 0x000fe40008000000 */
[----:B------:R-:W-:Y:S02]  /*1f70*/  USEL UR10, UR10, URZ, UP0 ;  /* 0x0000003f0a0a7287 */ /* 0x000fe40008000000 */
[----:B------:R-:W-:-:S06]  /*1f80*/  ULOP3.LUT UR4, UR48, UR4, URZ, 0x3c, !UPT ;  /* 0x0000000430047292 */ /* 0x000fcc000f8e3c3f */
[----:B------:R-:W-:-:S07]  /*1f90*/  IMAD.U32 R6, RZ, RZ, UR4 ;  /* 0x00000004ff067e24 */ /* 0x000fce000f8e00ff */
.L_x_31:
[----:B------:R-:W-:Y:S05]  /*1fa0*/  @!P0 BRA `(.L_x_25) ;  /* 0x0000000000048947 */ /* 0x000fea0003800000 */
[----:B------:R-:W-:Y:S01]  /*1fb0*/  BPT.TRAP 0x1 ;  /* 0x000000040000795c */ /* 0x000fe20000300000 */
.L_x_25:
[----:B------:R-:W-:Y:S01]  /*1fc0*/  ULEA UR4, UR10, UR42, 0x3 ;  /* 0x0000002a0a047291 */ /* 0x000fe2000f8e183f */
[----:B------:R-:W-:-:S08]  /*1fd0*/  SHF.L.U32 R4, R6, 0x1f, RZ ;  /* 0x0000001f06047819 */ /* 0x000fd000000006ff */
[----:B------:R0:W1:Y:S01]  /*1fe0*/  SYNCS.PHASECHK.TRANS64.TRYWAIT P1, [UR4], R4 ;  /* 0x00000004ff0075a7 */ /* 0x0000620008020144 */
[----:B------:R-:W-:Y:S05]  /*1ff0*/  @!P0 BRA `(.L_x_26) ;  /* 0x0000000000048947 */ /* 0x000fea0003800000 */
[----:B------:R-:W-:Y:S01]  /*2000*/  BPT.TRAP 0x1 ;  /* 0x000000040000795c */ /* 0x000fe20000300000 */
.L_x_26:
[----:B-1----:R-:W-:Y:S05]  /*2010*/  @P1 BRA `(.L_x_27) ;  /* 0x0000000000081947 */ /* 0x002fea0003800000 */
[----:B------:R-:W1:Y:S02]  /*2020*/  SYNCS.PHASECHK.TRANS64.TRYWAIT P1, [UR4], R4 ;  /* 0x00000004ff0075a7 */ /* 0x000e640008020144 */
[----:B-1----:R-:W-:Y:S05]  /*2030*/  @!P1 BRA `(.L_x_28) ;  /* 0x0000006000689947 */ /* 0x002fea0003800000 */
.L_x_27:
[----:B------:R-:W-:Y:S01]  /*2040*/  ULEA UR12, UR10, UR8, 0xa ;  /* 0x000000080a0c7291 */ /* 0x000fe2000f8e503f */
[----:B------:R-:W-:Y:S01]  /*2050*/  WARPGROUP.ARRIVE ;  /* 0x00000000000079c5 */ /* 0x000fe20000000000 */
[----:B------:R-:W-:Y:S01]  /*2060*/  ULEA UR11, UR10, UR9, 0xb ;  /* 0x000000090a0b7291 */ /* 0x000fe2000f8e583f */
[----:B------:R-:W-:Y:S01]  /*2070*/  UMOV UR5, 0x40000040 ;  /* 0x4000004000057882 */ /* 0x000fe20000000000 */
[----:B------:R-:W-:-:S03]  /*2080*/  UMOV UR7, 0x40000040 ;  /* 0x4000004000077882 */ /* 0x000fc60000000000 */
[----:B------:R-:W-:Y:S02]  /*2090*/  UMOV UR4, UR12 ;  /* 0x0000000c00047c82 */ /* 0x000fe40008000000 */
[----:B------:R-:W-:Y:S02]  /*20a0*/  UMOV UR6, UR11 ;  /* 0x0000000b00067c82 */ /* 0x000fe40008000000 */
[----:B------:R-:W-:Y:S01]  /*20b0*/  HGMMA.64x128x16.F32 R24, gdesc[UR4], R24, gsb0 ;  /* 0x01e00000041879f0 */ /* 0x000fe20008000818 */
        /* <DEDUP_REMOVED lines=51> */
[----:B------:R-:W-:Y:S01]  /*23f0*/  BPT.TRAP 0x1 ;  /* 0x000000040000795c */ /* 0x000fe20000300000 */
.L_x_29:
[----:B------:R-:W-:Y:S01]  /*2400*/  ISETP.NE.AND P1, PT, R23, RZ, PT ;  /* 0x000000ff1700720c */ /* 0x000fe20003f25270 */
[----:B------:R-:W-:-:S12]  /*2410*/  UISETP.GT.U32.AND UP0, UPT, UR40, 0x1, UPT ;  /* 0x000000012800788c */ /* 0x000fd8000bf04070 */
[----:B01----:R-:W-:-:S05]  /*2420*/  @P1 LEA R4, R3, UR42, 0x3 ;  /* 0x0000002a03041c11 */ /* 0x003fca000f8e18ff */
[----:B------:R-:W-:-:S05]  /*2430*/  @P1 VIADD R5, R4, 0x20 ;  /* 0x0000002004051836 */ /* 0x000fca0000000000 */
[----:B------:R-:W-:-:S04]  /*2440*/  @P1 PRMT R5, R22, 0x654, R5 ;  /* 0x0000065416051816 */ /* 0x000fc80000000005 */
[----:B------:R0:W-:Y:S01]  /*2450*/  @P1 SYNCS.ARRIVE.TRANS64.RED.A1T0 RZ, [R5+URZ], RZ ;  /* 0x000000ff05ff19a7 */ /* 0x0001e2000810043f */
[----:B------:R-:W-:-:S13]  /*2460*/  PLOP3.LUT P1, PT, PT, PT, UP0, 0x80, 0x0 ;  /* 0x000000000000781c */ /* 0x000fda0003f2f008 */
[----:B0-----:R-:W-:Y:S05]  /*2470*/  @P1 BRA `(.L_x_30) ;  /* 0x0000000000041947 */ /* 0x001fea0003800000 */
[----:B------:R-:W-:Y:S01]  /*2480*/  BPT.TRAP 0x1 ;  /* 0x000000040000795c */ /* 0x000fe20000300000 */
.L_x_30:
[----:B------:R-:W-:Y:S01]  /*2490*/  UIADD3 UR10, UR10, 0x1, URZ ;  /* 0x000000010a0a7890 */ /* 0x000fe2000fffe03f */
[C---:B------:R-:W-:Y:S01]  /*24a0*/  ISETP.GT.AND P2, PT, R0.reuse, 0x1, PT ;  /* 0x000000010000780c */ /* 0x040fe20003f44270 */
[----:B------:R-:W-:Y:S02]  /*24b0*/  VIADD R3, R3, 0x1 ;  /* 0x0000000103037836 */ /* 0x000fe40000000000 */
[----:B------:R-:W-:Y:S01]  /*24c0*/  UISETP.NE.AND UP0, UPT, UR10, 0x4, UPT ;  /* 0x000000040a00788c */ /* 0x000fe2000bf05270 */
[----:B------:R-:W-:Y:S02]  /*24d0*/  VIADD R0, R0, 0xffffffff ;  /* 0xffffffff00007836 */ /* 0x000fe40000000000 */
[C---:B------:R-:W-:Y:S01]  /*24e0*/  ISETP.NE.AND P1, PT, R3.reuse, 0x4, PT ;  /* 0x000000040300780c */ /* 0x040fe20003f25270 */
[----:B------:R-:W-:Y:S02]  /*24f0*/  USEL UR4, URZ, 0x1, UP0 ;  /* 0x000000013f047887 */ /* 0x000fe40008000000 */
[----:B------:R-:W-:Y:S01]  /*2500*/  USEL UR10, UR10, URZ, UP0 ;  /* 0x0000003f0a0a7287 */ /* 0x000fe20008000000 */
[----:B------:R-:W-:-:S03]  /*2510*/  SEL R3, R3, RZ, P1 ;  /* 0x000000ff03037207 */ /* 0x000fc60000800000 */
[----:B------:R-:W-:Y:S01]  /*2520*/  LOP3.LUT R6, R6, UR4, RZ, 0x3c, !PT ;  /* 0x0000000406067c12 */ /* 0x000fe2000f8e3cff */
[----:B------:R-:W-:Y:S07]  /*2530*/  @P2 BRA `(.L_x_31) ;  /* 0xfffffff800982947 */ /* 0x000fee000383ffff */
.L_x_24:
[----:B01----:R-:W0:Y:S01]  /*2540*/  LDC R0, c[0x0][0x28c] ;  /* 0x0000a300ff007b82 */ /* 0x003e220000000800 */
[----:B------:R1:W-:Y:S01]  /*2550*/  SYNCS.ARRIVE.TRANS64.A1T0 RZ, [R101+UR50], RZ ;  /* 0x000000ff65ff79a7 */ /* 0x0003e20008100032 */
[----:B0-----:R-:W-:-:S13]  /*2560*/  ISETP.GE.AND P1, PT, R0, 0x1, PT ;  /* 0x000000010000780c */ /* 0x001fda0003f26270 */
[----:B-1----:R-:W-:Y:S05]  /*2570*/  @!P1 BRA `(.L_x_32) ;  /* 0x0000000000409947 */ /* 0x002fea0003800000 */
[----:B------:R-:W-:Y:S05]  /*2580*/  @!P0 BRA `(.L_x_33) ;  /* 0x0000000000048947 */ /* 0x000fea0003800000 */
[----:B------:R-:W-:Y:S01]  /*2590*/  BPT.TRAP 0x1 ;  /* 0x000000040000795c */ /* 0x000fe20000300000 */
.L_x_33:
[----:B------:R-:W-:Y:S01]  /*25a0*/  ISETP.NE.AND P0, PT, R23, RZ, PT ;  /* 0x000000ff1700720c */ /* 0x000fe20003f05270 */
[----:B------:R-:W-:-:S12]  /*25b0*/  IMAD.U32 R3, RZ, RZ, UR42 ;  /* 0x0000002aff037e24 */ /* 0x000fd8000f8e00ff */
[----:B------:R-:W-:-:S05]  /*25c0*/  VOTEU.ANY UP0, P0 ;  /* 0x00000000003f7886 */ /* 0x000fca0000000100 */
[----:B------:R-:W-:Y:S02]  /*25d0*/  @UP0 UIADD3 UR4, UR46, UR45, URZ ;  /* 0x0000002d2e040290 */ /* 0x000fe4000fffe03f */
[----:B------:R-:W-:-:S04]  /*25e0*/  UISETP.GT.U32.AND UP0, UPT, UR40, 0x1, UPT ;  /* 0x000000012800788c */ /* 0x000fc8000bf04070 */
[----:B------:R-:W-:-:S04]  /*25f0*/  IMAD.U32 R0, RZ, RZ, UR4 ;  /* 0x00000004ff007e24 */ /* 0x000fc8000f8e00ff */
[----:B------:R-:W-:-:S05]  /*2600*/  @P0 IMAD.SHL.U32 R0, R0, 0x8, RZ ;  /* 0x0000000800000824 */ /* 0x000fca00078e00ff */
[----:B------:R-:W-:-:S04]  /*2610*/  @P0 LOP3.LUT R0, R0, 0x18, RZ, 0xc0, !PT ;  /* 0x0000001800000812 */ /* 0x000fc800078ec0ff */
[----:B------:R-:W-:-:S04]  /*2620*/  @P0 IADD3 R3, R3, 0x20, R0 ;  /* 0x0000002003030810 */ /* 0x000fc80007ffe000 */
[----:B------:R-:W-:-:S04]  /*2630*/  @P0 PRMT R3, R22, 0x654, R3 ;  /* 0x0000065416030816 */ /* 0x000fc80000000003 */
[----:B------:R0:W-:Y:S01]  /*2640*/  @P0 SYNCS.ARRIVE.TRANS64.RED.A1T0 RZ, [R3+URZ], RZ ;  /* 0x000000ff03ff09a7 */ /* 0x0001e2000810043f */
[----:B------:R-:W-:-:S13]  /*2650*/  PLOP3.LUT P0, PT, PT, PT, UP0, 0x80, 0x0 ;  /* 0x000000000000781c */ /* 0x000fda0003f0f008 */
[----:B0-----:R-:W-:Y:S05]  /*2660*/  @P0 BRA `(.L_x_32) ;  /* 0x0000000000040947 */ /* 0x001fea0003800000 */
[----:B------:R-:W-:Y:S01]  /*2670*/  BPT.TRAP 0x1 ;  /* 0x000000040000795c */ /* 0x000fe20000300000 */
.L_x_32:
[----:B------:R-:W-:Y:S02]  /*2680*/  SHF.L.U32 R0, R100, 0x1f, RZ ;  /* 0x0000001f64007819 */ /* 0x000fe400000006ff */
[----:B------:R-:W-:Y:S02]  /*2690*/  SHF.R.S32.HI R9, RZ, 0x1f, R19 ;  /* 0x0000001fff097819 */ /* 0x000fe40000011413 */
[----:B------:R-:W0:Y:S02]  /*26a0*/  SYNCS.PHASECHK.TRANS64.TRYWAIT P0, [R97+URZ+0x8], R0 ;  /* 0x00000800610075a7 */ /* 0x000e24000800017f */
[----:B0-----:R-:W-:Y:S05]  /*26b0*/  @!P0 BRA `(.L_x_34) ;  /* 0x0000005800e08947 */ /* 0x001fea0003800000 */
.L_x_188:
[----:B------:R-:W-:Y:S01]  /*26c0*/  ULDC.64 UR4, c[0x0][0x5d0] ;  /* 0x0001740000047ab9 */ /* 0x000fe20000000a00 */
[----:B------:R-:W-:Y:S01]  /*26d0*/  ULDC UR6, c[0x0][0x284] ;  /* 0x0000a10000067ab9 */ /* 0x000fe20000000800 */
[----:B0-----:R-:W-:Y:S02]  /*26e0*/  IMAD R0, R9, UR4, RZ ;  /* 0x0000000409007c24 */ /* 0x001fe4000f8e02ff */
[----:B------:R-:W-:Y:S02]  /*26f0*/  IMAD.SHL.U32 R10, R2, 0x80, RZ ;  /* 0x00000080020a7824 */ /* 0x000fe400078e00ff */
[C---:B------:R-:W-:Y:S02]  /*2700*/  IMAD R5, R19.reuse, UR5, R0 ;  /* 0x0000000513057c24 */ /* 0x040fe4000f8e0200 */
[----:B------:R-:W-:Y:S01]  /*2710*/  IMAD.SHL.U32 R0, R18, 0x40, RZ ;  /* 0x0000004012007824 */ /* 0x000fe200078e00ff */
[----:B------:R-:W-:Y:S01]  /*2720*/  SHF.R.S32.HI R11, RZ, 0x1f, R10 ;  /* 0x0000001fff0b7819 */ /* 0x000fe2000001140a */
[----:B------:R-:W-:Y:S01]  /*2730*/  IMAD.WIDE.U32 R2, R19, UR4, R92 ;  /* 0x0000000413027c25 */ /* 0x000fe2000f8e005c */
[----:B------:R-:W-:-:S02]  /*2740*/  ULDC.64 UR4, c[0x0][0x5c8] ;  /* 0x0001720000047ab9 */ /* 0x000fc40000000a00 */
[----:B------:R-:W-:Y:S01]  /*2750*/  ISETP.GE.AND P0, PT, R0, UR6, PT ;  /* 0x0000000600007c0c */ /* 0x000fe2000bf06270 */
[----:B------:R-:W-:Y:S01]  /*2760*/  ULDC UR6, c[0x0][0x288] ;  /* 0x0000a20000067ab9 */ /* 0x000fe20000000800 */
[----:B------:R-:W-:Y:S01]  /*2770*/  IADD3 R2, P1, R10, R2, RZ ;  /* 0x000000020a027210 */ /* 0x000fe20007f3e0ff */
[----:B------:R-:W-:Y:S01]  /*2780*/  IMAD.WIDE R20, R18, 0x40, R90 ;  /* 0x0000004012147825 */ /* 0x000fe200078e025a */
[----:B------:R-:W-:Y:S02]  /*2790*/  ISETP.GE.OR P0, PT, R10, UR6, P0 ;  /* 0x000000060a007c0c */ /* 0x000fe40008706670 */
[----:B------:R-:W-:Y:S01]  /*27a0*/  IADD3.X R3, R11, R3, R5, P1, !PT ;  /* 0x000000030b037210 */ /* 0x000fe20000ffe405 */
[----:B------:R-:W-:-:S04]  /*27b0*/  IMAD R7, R21, UR4, RZ ;  /* 0x0000000415077c24 */ /* 0x000fc8000f8e02ff */
[C---:B------:R-:W-:Y:S02]  /*27c0*/  IMAD R7, R20.reuse, UR5, R7 ;  /* 0x0000000514077c24 */ /* 0x040fe4000f8e0207 */
[----:B------:R-:W-:-:S04]  /*27d0*/  IMAD.WIDE.U32 R102, R20, UR4, R2 ;  /* 0x0000000414667c25 */ /* 0x000fc8000f8e0002 */
[----:B------:R-:W-:Y:S05]  /*27e0*/  @P0 BRA `(.L_x_35) ;  /* 0x0000003c00e00947 */ /* 0x000fea0003800000 */
[----:B-----5:R-:W-:Y:S01]  /*27f0*/  FSETP.NEU.AND P1, PT, R89, RZ, PT ;  /* 0x000000ff5900720b */ /* 0x020fe20003f2d000 */
[----:B------:R-:W-:Y:S01]  /*2800*/  IMAD.IADD R14, R96, 0x1, -R10 ;  /* 0x00000001600e7824 */ /* 0x000fe200078e0a0a */
[----:B------:R-:W-:Y:S01]  /*2810*/  BSSY B0, `(.L_x_35) ;  /* 0x00003f5000007945 */ /* 0x000fe20003800000 */
[----:B------:R-:W-:Y:S02]  /*2820*/  IMAD.IADD R0, R99, 0x1, -R0 ;  /* 0x0000000163007824 */ /* 0x000fe400078e0a00 */
[----:B------:R-:W-:Y:S01]  /*2830*/  IMAD.IADD R7, R103, 0x1, R7 ;  /* 0x0000000167077824 */ /* 0x000fe200078e0207 */
[----:B------:R-:W-:-:S04]  /*2840*/  ISETP.GT.AND P0, PT, R14, RZ, PT ;  /* 0x000000ff0e00720c */ /* 0x000fc80003f04270 */
[----:B------:R-:W-:-:S03]  /*2850*/  ISETP.GT.AND P2, PT, R0, RZ, P0 ;  /* 0x000000ff0000720c */ /* 0x000fc60000744270 */
[----:B------:R-:W-:Y:S10]  /*2860*/  @!P1 BRA `(.L_x_36) ;  /* 0x0000002c00249947 */ /* 0x000ff40003800000 */
[----:B------:R-:W0:Y:S01]  /*2870*/  LDC.64 R104, c[0x0][0x5b8] ;  /* 0x00016e00ff687b82 */ /* 0x000e220000000a00 */
[----:B------:R-:W-:-:S07]  /*2880*/  ULDC.64 UR4, c[0x0][0x5c0] ;  /* 0x0001700000047ab9 */ /* 0x000fce0000000a00 */
[----:B------:R-:W1:Y:S08]  /*2890*/  LDC.64 R106, c[0x0][0x5b0] ;  /* 0x00016c00ff6a7b82 */ /* 0x000e700000000a00 */
[----:B------:R-:W2:Y:S01]  /*28a0*/  LDC.64 R108, c[0x0][0x5a8] ;  /* 0x00016a00ff6c7b82 */ /* 0x000ea20000000a00 */
[-C--:B0-----:R-:W-:Y:S02]  /*28b0*/  IMAD R4, R9, R104.reuse, RZ ;  /* 0x0000006809047224 */ /* 0x081fe400078e02ff */
[----:B------:R-:W-:-:S04]  /*28c0*/  IMAD.WIDE.U32 R2, R19, R104, R92 ;  /* 0x0000006813027225 */ /* 0x000fc800078e005c */
[----:B------:R-:W-:Y:S01]  /*28d0*/  IMAD R103, R19, R105, R4 ;  /* 0x0000006913677224 */ /* 0x000fe200078e0204 */
[----:B------:R-:W-:Y:S01]  /*28e0*/  IADD3 R4, P1, R10, R2, RZ ;  /* 0x000000020a047210 */ /* 0x000fe20007f3e0ff */
[----:B-1----:R-:W-:-:S03]  /*28f0*/  IMAD R2, R21, R106, RZ ;  /* 0x0000006a15027224 */ /* 0x002fc600078e02ff */
[----:B------:R-:W-:Y:S01]  /*2900*/  IADD3.X R5, R11, R3, R103, P1, !PT ;  /* 0x000000030b057210 */ /* 0x000fe20000ffe467 */
[C---:B------:R-:W-:Y:S02]  /*2910*/  IMAD R105, R20.reuse, R107, R2 ;  /* 0x0000006b14697224 */ /* 0x040fe400078e0202 */
[----:B------:R-:W-:-:S04]  /*2920*/  IMAD.WIDE.U32 R2, R20, R106, R4 ;  /* 0x0000006a14027225 */ /* 0x000fc800078e0004 */
[----:B------:R-:W-:Y:S01]  /*2930*/  IMAD.IADD R3, R3, 0x1, R105 ;  /* 0x0000000103037824 */ /* 0x000fe200078e0269 */
[----:B--2---:R-:W-:-:S04]  /*2940*/  LEA R8, P1, R2, R108, 0x1 ;  /* 0x0000006c02087211 */ /* 0x004fc800078208ff */
[----:B------:R-:W-:-:S05]  /*2950*/  LEA.HI.X R9, R2, R109, R3, 0x1, P1 ;  /* 0x0000006d02097211 */ /* 0x000fca00008f0c03 */
[----:B------:R-:W2:Y:S01]  /*2960*/  @P2 LDG.E.LTC128B.U16 R15, desc[UR54][R8.64] ;  /* 0x00000036080f2981 */ /* 0x000ea2000c1e1520 */
[----:B------:R-:W-:Y:S01]  /*2970*/  IMAD.WIDE.U32 R2, R20, R106, R10 ;  /* 0x0000006a14027225 */ /* 0x000fe200078e000a */
[----:B------:R-:W-:Y:S02]  /*2980*/  BSSY B1, `(.L_x_37) ;  /* 0x0000015000017945 */ /* 0x000fe40003800000 */
[----:B------:R-:W-:-:S04]  /*2990*/  IADD3 R12, P1, R92, R2, RZ ;  /* 0x000000025c0c7210 */ /* 0x000fc80007f3e0ff */
[----:B------:R-:W-:Y:S02]  /*29a0*/  IADD3.X R13, R93, R105, R3, P1, !PT ;  /* 0x000000695d0d7210 */ /* 0x000fe40000ffe403 */
[----:B------:R-:W-:Y:S01]  /*29b0*/  LEA R6, P1, R102, UR4, 0x1 ;  /* 0x0000000466067c11 */ /* 0x000fe2000f8208ff */
[----:B------:R-:W-:-:S03]  /*29c0*/  IMAD.WIDE.U32 R12, R19, R104, R12 ;  /* 0x00000068130c7225 */ /* 0x000fc600078e000c */
[----:B------:R-:W-:Y:S02]  /*29d0*/  LEA.HI.X R7, R102, UR5, R7, 0x1, P1 ;  /* 0x0000000566077c11 */ /* 0x000fe400088f0c07 */
[----:B------:R-:W-:-:S04]  /*29e0*/  ISETP.GT.AND P1, PT, R14, 0x1, PT ;  /* 0x000000010e00780c */ /* 0x000fc80003f24270 */
[----:B------:R-:W-:Y:S01]  /*29f0*/  ISETP.GT.AND P3, PT, R0, RZ, P1 ;  /* 0x000000ff0000720c */ /* 0x000fe20000f64270 */
[----:B--2---:R-:W-:-:S05]  /*2a00*/  HADD2.F32 R2, -RZ, R15.H0_H0 ;  /* 0x2000000fff027230 */ /* 0x004fca0000004100 */
[----:B------:R-:W-:Y:S01]  /*2a10*/  FMUL R3, R2, R89 ;  /* 0x0000005902037220 */ /* 0x000fe20000400000 */
[----:B------:R-:W-:-:S03]  /*2a20*/  LEA R2, P4, R12, R108, 0x1 ;  /* 0x0000006c0c027211 */ /* 0x000fc600078808ff */
[----:B------:R-:W-:-:S05]  /*2a30*/  FFMA R3, R24, R88, R3 ;  /* 0x0000005818037223 */ /* 0x000fca0000000003 */
[----:B------:R-:W-:Y:S01]  /*2a40*/  F2FP.F16.F32.PACK_AB R8, RZ, R3 ;  /* 0x00000003ff08723e */ /* 0x000fe200000000ff */
[----:B------:R-:W-:-:S03]  /*2a50*/  IMAD.IADD R3, R103, 0x1, R13 ;  /* 0x0000000167037824 */ /* 0x000fc600078e020d */
[----:B------:R-:W-:Y:S01]  /*2a60*/  PRMT R9, R8, 0x7610, R9 ;  /* 0x0000761008097816 */ /* 0x000fe20000000009 */
[----:B------:R-:W-:Y:S01]  /*2a70*/  IMAD.SHL.U32 R8, R106, 0x8, RZ ;  /* 0x000000086a087824 */ /* 0x000fe200078e00ff */
[----:B------:R-:W-:-:S03]  /*2a80*/  LEA.HI.X R3, R12, R109, R3, 0x1, P4 ;  /* 0x0000006d0c037211 */ /* 0x000fc600020f0c03 */
[----:B------:R0:W-:Y:S02]  /*2a90*/  @P2 STG.E.U16 desc[UR54][R6.64], R9 ;  /* 0x0000000906002986 */ /* 0x0001e4000c101536 */
[----:B0-----:R-:W-:Y:S01]  /*2aa0*/  SHF.L.U64.HI R9, R106, 0x3, R107 ;  /* 0x000000036a097819 */ /* 0x001fe2000001026b */
[----:B------:R-:W-:Y:S06]  /*2ab0*/  @!P3 BRA `(.L_x_38) ;  /* 0x000000000004b947 */ /* 0x000fec0003800000 */
[----:B------:R0:W5:Y:S02]  /*2ac0*/  LDG.E.LTC128B.U16 R15, desc[UR54][R2.64+0x2] ;  /* 0x00000236020f7981 */ /* 0x000164000c1e1520 */
.L_x_38:
[----:B------:R-:W-:Y:S05]  /*2ad0*/  BSYNC B1 ;  /* 0x0000000000017941 */ /* 0x000fea0003800000 */
.L_x_37:
[----:B------:R-:W-:Y:S01]  /*2ae0*/  IMAD.WIDE.U32 R8, R20, R106, R8 ;  /* 0x0000006a14087225 */ /* 0x000fe200078e0008 */
[----:B------:R-:W-:-:S03]  /*2af0*/  ISETP.GT.AND P0, PT, R0, 0x8, P0 ;  /* 0x000000080000780c */ /* 0x000fc60000704270 */
[----:B-----5:R-:W-:Y:S01]  /*2b00*/  HADD2.F32 R12, -RZ, R15.H0_H0 ;  /* 0x2000000fff0c7230 */ /* 0x020fe20000004100 */
[----:B------:R-:W-:Y:S01]  /*2b10*/  IADD3 R4, P2, R4, R8, RZ ;  /* 0x0000000804047210 */ /* 0x000fe20007f5e0ff */
[----:B------:R-:W-:-:S03]  /*2b20*/  IMAD.IADD R105, R105, 0x1, R9 ;  /* 0x0000000169697824 */ /* 0x000fc600078e0209 */
[----:B------:R-:W-:Y:S01]  /*2b30*/  FMUL R12, R12, R89 ;  /* 0x000000590c0c7220 */ /* 0x000fe20000400000 */
[----:B------:R-:W-:-:S03]  /*2b40*/  IMAD.X R5, R105, 0x1, R5, P2 ;  /* 0x0000000169057824 */ /* 0x000fc600010e0605 */
[----:B------:R-:W-:Y:S01]  /*2b50*/  FFMA R25, R25, R88, R12 ;  /* 0x0000005819197223 */ /* 0x000fe2000000000c */
[----:B------:R-:W-:-:S04]  /*2b60*/  LEA R12, P2, R4, R108, 0x1 ;  /* 0x0000006c040c7211 */ /* 0x000fc800078408ff */
[----:B------:R-:W-:Y:S01]  /*2b70*/  LEA.HI.X R13, R4, R109, R5, 0x1, P2 ;  /* 0x0000006d040d7211 */ /* 0x000fe200010f0c05 */
[----:B------:R-:W-:Y:S01]  /*2b80*/  @P3 IMAD.MOV.U32 R4, RZ, RZ, R6 ;  /* 0x000000ffff043224 */ /* 0x000fe200078e0006 */
[----:B------:R-:W-:Y:S01]  /*2b90*/  F2FP.F16.F32.PACK_AB R25, RZ, R25 ;  /* 0x00000019ff19723e */ /* 0x000fe200000000ff */
[----:B------:R-:W-:-:S05]  /*2ba0*/  @P3 IMAD.MOV.U32 R5, RZ, RZ, R7 ;  /* 0x000000ffff053224 */ /* 0x000fca00078e0007 */
[----:B------:R1:W-:Y:S04]  /*2bb0*/  @P3 STG.E.U16 desc[UR54][R4.64+0x2], R25 ;  /* 0x0000021904003986 */ /* 0x0003e8000c101536 */
[----:B------:R-:W2:Y:S01]  /*2bc0*/  @P0 LDG.E.LTC128B.U16 R15, desc[UR54][R12.64] ;  /* 0x000000360c0f0981 */ /* 0x000ea2000c1e1520 */
[----:B------:R-:W-:Y:S01]  /*2bd0*/  IADD3 R10, P2, P3, R92, R8, R10 ;  /* 0x000000085c0a7210 */ /* 0x000fe20007b5e00a */
[----:B------:R-:W-:Y:S01]  /*2be0*/  BSSY B1, `(.L_x_39) ;  /* 0x0000011000017945 */ /* 0x000fe20003800000 */
[----:B------:R-:W-:Y:S02]  /*2bf0*/  ISETP.GT.AND P1, PT, R0, 0x8, P1 ;  /* 0x000000080000780c */ /* 0x000fe40000f24270 */
[----:B------:R-:W-:-:S03]  /*2c00*/  IADD3.X R11, R93, R105, R11, P2, P3 ;  /* 0x000000695d0b7210 */ /* 0x000fc600017e640b */
[----:B------:R-:W-:Y:S01]  /*2c10*/  IMAD.WIDE.U32 R10, R19, R104, R10 ;  /* 0x00000068130a7225 */ /* 0x000fe200078e000a */
[----:B------:R-:W-:-:S03]  /*2c20*/  SHF.L.U64.HI R19, R95, 0x1, R94 ;  /* 0x000000015f137819 */ /* 0x000fc6000001025e */
[----:B------:R-:W-:Y:S01]  /*2c30*/  IMAD.IADD R11, R103, 0x1, R11 ;  /* 0x00000001670b7824 */ /* 0x000fe200078e020b */
[----:B-1----:R-:W-:-:S04]  /*2c40*/  LEA R4, P3, R10, R108, 0x1 ;  /* 0x0000006c0a047211 */ /* 0x002fc800078608ff */
[----:B------:R-:W-:Y:S01]  /*2c50*/  LEA.HI.X R5, R10, R109, R11, 0x1, P3 ;  /* 0x0000006d0a057211 */ /* 0x000fe200018f0c0b */
[----:B--2---:R-:W-:-:S05]  /*2c60*/  HADD2.F32 R8, -RZ, R15.H0_H0 ;  /* 0x2000000fff087230 */ /* 0x004fca0000004100 */
[----:B------:R-:W-:Y:S01]  /*2c70*/  FMUL R9, R8, R89 ;  /* 0x0000005908097220 */ /* 0x000fe20000400000 */
[----:B------:R-:W-:-:S03]  /*2c80*/  LEA R8, P2, R95, R6, 0x1 ;  /* 0x000000065f087211 */ /* 0x000fc600078408ff */
[----:B------:R-:W-:-:S05]  /*2c90*/  FFMA R9, R26, R88, R9 ;  /* 0x000000581a097223 */ /* 0x000fca0000000009 */
[----:B------:R-:W-:Y:S01]  /*2ca0*/  F2FP.F16.F32.PACK_AB R12, RZ, R9 ;  /* 0x00000009ff0c723e */ /* 0x000fe200000000ff */
[----:B------:R-:W-:-:S05]  /*2cb0*/  IMAD.X R9, R19, 0x1, R7, P2 ;  /* 0x0000000113097824 */ /* 0x000fca00010e0607 */
[----:B------:R1:W-:Y:S01]  /*2cc0*/  @P0 STG.E.U16 desc[UR54][R8.64], R12 ;  /* 0x0000000c08000986 */ /* 0x0003e2000c101536 */
[----:B------:R-:W-:Y:S05]  /*2cd0*/  @!P1 BRA `(.L_x_40) ;  /* 0x0000000000049947 */ /* 0x000fea0003800000 */
[----:B------:R2:W5:Y:S02]  /*2ce0*/  LDG.E.LTC128B.U16 R15, desc[UR54][R4.64+0x2] ;  /* 0x00000236040f7981 */ /* 0x000564000c1e1520 */
.L_x_40:
[----:B------:R-:W-:Y:S05]  /*2cf0*/  BSYNC B1 ;  /* 0x0000000000017941 */ /* 0x000fea0003800000 */
.L_x_39:
[----:B-----5:R-:W-:Y:S01]  /*2d00*/  HADD2.F32 R10, -RZ, R15.H0_H0 ;  /* 0x2000000fff0a7230 */ /* 0x020fe20000004100 */
[----:B------:R-:W-:Y:S01]  /*2d10*/  ISETP.GT.AND P0, PT, R14, 0x8, PT ;  /* 0x000000080e00780c */ /* 0x000fe20003f04270 */
[----:B------:R-:W-:Y:S03]  /*2d20*/  BSSY B1, `(.L_x_41) ;  /* 0x0000008000017945 */ /* 0x000fe60003800000 */
[----:B------:R-:W-:Y:S01]  /*2d30*/  FMUL R10, R10, R89 ;  /* 0x000000590a0a7220 */ /* 0x000fe20000400000 */
[----:B------:R-:W-:-:S03]  /*2d40*/  ISETP.GT.AND P2, PT, R0, RZ, P0 ;  /* 0x000000ff0000720c */ /* 0x000fc60000744270 */
[----:B------:R-:W-:-:S05]  /*2d50*/  FFMA R10, R27, R88, R10 ;  /* 0x000000581b0a7223 */ /* 0x000fca000000000a */
[----:B------:R-:W-:-:S05]  /*2d60*/  F2FP.F16.F32.PACK_AB R10, RZ, R10 ;  /* 0x0000000aff0a723e */ /* 0x000fca00000000ff */
[----:B------:R3:W-:Y:S01]  /*2d70*/  @P1 STG.E.U16 desc[UR54][R8.64+0x2], R10 ;  /* 0x0000020a08001986 */ /* 0x0007e2000c101536 */
[----:B------:R-:W-:Y:S05]  /*2d80*/  @!P2 BRA `(.L_x_42) ;  /* 0x000000000004a947 */ /* 0x000fea0003800000 */
[----:B------:R4:W5:Y:S02]  /*2d90*/  LDG.E.LTC128B.U16 R15, desc[UR54][R2.64+0x10] ;  /* 0x00001036020f7981 */ /* 0x000964000c1e1520 */
.L_x_42:
[----:B------:R-:W-:Y:S05]  /*2da0*/  BSYNC B1 ;  /* 0x0000000000017941 */ /* 0x000fea0003800000 */
.L_x_41:
[----:B---3-5:R-:W-:Y:S01]  /*2db0*/  HADD2.F32 R10, -RZ, R15.H0_H0 ;  /* 0x2000000fff0a7230 */ /* 0x028fe20000004100 */
        /* <DEDUP_REMOVED lines=9> */
.L_x_44:
[----:B------:R-:W-:Y:S05]  /*2e50*/  BSYNC B1 ;  /* 0x0000000000017941 */ /* 0x000fea0003800000 */
.L_x_43:
[----:B-----5:R-:W-:Y:S01]  /*2e60*/  HADD2.F32 R10, -RZ, R15.H0_H0 ;  /* 0x2000000fff0a7230 */ /* 0x020fe20000004100 */
[----:B------:R-:W-:Y:S01]  /*2e70*/  ISETP.GT.AND P0, PT, R0, 0x8, P0 ;  /* 0x000000080000780c */ /* 0x000fe20000704270 */
[----:B------:R-:W-:Y:S03]  /*2e80*/  BSSY B1, `(.L_x_45) ;  /* 0x0000007000017945 */ /* 0x000fe60003800000 */
[----:B------:R-:W-:-:S04]  /*2e90*/  FMUL R10, R10, R89 ;  /* 0x000000590a0a7220 */ /* 0x000fc80000400000 */
[----:B------:R-:W-:-:S05]  /*2ea0*/  FFMA R10, R29, R88, R10 ;  /* 0x000000581d0a7223 */ /* 0x000fca000000000a */
[----:B------:R-:W-:-:S05]  /*2eb0*/  F2FP.F16.F32.PACK_AB R10, RZ, R10 ;  /* 0x0000000aff0a723e */ /* 0x000fca00000000ff */
[----:B------:R0:W-:Y:S01]  /*2ec0*/  @P3 STG.E.U16 desc[UR54][R6.64+0x12], R10 ;  /* 0x0000120a06003986 */ /* 0x0001e2000c101536 */
[----:B------:R-:W-:Y:S05]  /*2ed0*/  @!P0 BRA `(.L_x_46) ;  /* 0x0000000000048947 */ /* 0x000fea0003800000 */
[----:B------:R0:W5:Y:S02]  /*2ee0*/  LDG.E.LTC128B.U16 R15, desc[UR54][R4.64+0x10] ;  /* 0x00001036040f7981 */ /* 0x000164000c1e1520 */
.L_x_46:
[----:B------:R-:W-:Y:S05]  /*2ef0*/  BSYNC B1 ;  /* 0x0000000000017941 */ /* 0x000fea0003800000 */
.L_x_45:
[----:B0----5:R-:W-:Y:S01]  /*2f00*/  HADD2.F32 R10, -RZ, R15.H0_H0 ;  /* 0x2000000fff0a7230 */ /* 0x021fe20000004100 */
[----:B------:R-:W-:Y:S01]  /*2f10*/  ISETP.GT.AND P1, PT, R0, 0x8, P1 ;  /* 0x000000080000780c */ /* 0x000fe20000f24270 */
[----:B------:R-:W-:Y:S03]  /*2f20*/  BSSY B1, `(.L_x_47) ;  /* 0x0000007000017945 */ /* 0x000fe60003800000 */
[----:B---3--:R-:W-:-:S04]  /*2f30*/  FMUL R11, R10, R89 ;  /* 0x000000590a0b7220 */ /* 0x008fc80000400000 */
[----:B------:R-:W-:-:S05]  /*2f40*/  FFMA R11, R30, R88, R11 ;  /* 0x000000581e0b7223 */ /* 0x000fca000000000b */
[----:B------:R-:W-:-:S05]  /*2f50*/  F2FP.F16.F32.PACK_AB R11, RZ, R11 ;  /* 0x0000000bff0b723e */ /* 0x000fca00000000ff */
[----:B------:R0:W-:Y:S01]  /*2f60*/  @P0 STG.E.U16 desc[UR54][R8.64+0x10], R11 ;  /* 0x0000100b08000986 */ /* 0x0001e2000c101536 */
[----:B------:R-:W-:Y:S05]  /*2f70*/  @!P1 BRA `(.L_x_48) ;  /* 0x0000000000049947 */ /* 0x000fea0003800000 */
[----:B------:R3:W5:Y:S02]  /*2f80*/  LDG.E.LTC128B.U16 R15, desc[UR54][R4.64+0x12] ;  /* 0x00001236040f7981 */ /* 0x000764000c1e1520 */
.L_x_48:
[----:B------:R-:W-:Y:S05]  /*2f90*/  BSYNC B1 ;  /* 0x0000000000017941 */ /* 0x000fea0003800000 */
.L_x_47:
        /* <DEDUP_REMOVED lines=10> */
.L_x_50:
[----:B------:R-:W-:Y:S05]  /*3040*/  BSYNC B1 ;  /* 0x0000000000017941 */ /* 0x000fea0003800000 */
.L_x_49:
[----:B0----5:R-:W-:Y:S01]  /*3050*/  HADD2.F32 R10, -RZ, R15.H0_H0 ;  /* 0x2000000fff0a7230 */ /* 0x021fe20000004100 */
        /* <DEDUP_REMOVED lines=9> */
.L_x_52:
[----:B------:R-:W-:Y:S05]  /*30f0*/  BSYNC B1 ;  /* 0x0000000000017941 */ /* 0x000fea0003800000 */
.L_x_51:
        /* <DEDUP_REMOVED lines=9> */
.L_x_54:
[----:B------:R-:W-:Y:S05]  /*3190*/  BSYNC B1 ;  /* 0x0000000000017941 */ /* 0x000fea0003800000 */
.L_x_53:
[----:B0----5:R-:W-:Y:S01]  /*31a0*/  HADD2.F32 R10, -RZ, R15.H0_H0 ;  /* 0x2000000fff0a7230 */ /* 0x021fe20000004100 */
        /* <DEDUP_REMOVED lines=8> */
.L_x_56:
[----:B------:R-:W-:Y:S05]  /*3230*/  BSYNC B1 ;  /* 0x0000000000017941 */ /* 0x000fea0003800000 */
.L_x_55:
        /* <DEDUP_REMOVED lines=10> */
.L_x_58:
[----:B------:R-:W-:Y:S05]  /*32e0*/  BSYNC B1 ;  /* 0x0000000000017941 */ /* 0x000fea0003800000 */
.L_x_57:
        /* <DEDUP_REMOVED lines=10> */
.L_x_60:
[----:B------:R-:W-:Y:S05]  /*3390*/  BSYNC B1 ;  /* 0x0000000000017941 */ /* 0x000fea0003800000 */
.L_x_59:
        /* <DEDUP_REMOVED lines=9> */
.L_x_62:
[----:B------:R-:W-:Y:S05]  /*3430*/  BSYNC B1 ;  /* 0x0000000000017941 */ /* 0x000fea0003800000 */
.L_x_61:
        /* <DEDUP_REMOVED lines=9> */
.L_x_64:
[----:B------:R-:W-:Y:S05]  /*34d0*/  BSYNC B1 ;  /* 0x0000000000017941 */ /* 0x000fea0003800000 */
.L_x_63:
        /* <DEDUP_REMOVED lines=10> */
.L_x_66:
[----:B------:R-:W-:Y:S05]  /*3580*/  BSYNC B1 ;  /* 0x0000000000017941 */ /* 0x000fea0003800000 */
.L_x_65:
        /* <DEDUP_REMOVED lines=10> */
.L_x_68:
[----:B------:R-:W-:Y:S05]  /*3630*/  BSYNC B1 ;  /* 0x0000000000017941 */ /* 0x000fea0003800000 */
.L_x_67:
        /* <DEDUP_REMOVED lines=9> */
.L_x_70:
[----:B------:R-:W-:Y:S05]  /*36d0*/  BSYNC B1 ;  /* 0x0000000000017941 */ /* 0x000fea0003800000 */
.L_x_69:
        /* <DEDUP_REMOVED lines=9> */
.L_x_72:
[----:B------:R-:W-:Y:S05]  /*3770*/  BSYNC B1 ;  /* 0x0000000000017941 */ /* 0x000fea0003800000 */
.L_x_71:
        /* <DEDUP_REMOVED lines=10> */
.L_x_74:
[----:B------:R-:W-:Y:S05]  /*3820*/  BSYNC B1 ;  /* 0x0000000000017941 */ /* 0x000fea0003800000 */
.L_x_73:
        /* <DEDUP_REMOVED lines=10> */
.L_x_76:
[----:B------:R-:W-:Y:S05]  /*38d0*/  BSYNC B1 ;  /* 0x0000000000017941 */ /* 0x000fea0003800000 */
.L_x_75:
        /* <DEDUP_REMOVED lines=9> */
.L_x_78:
[----:B------:R-:W-:Y:S05]  /*3970*/  BSYNC B1 ;  /* 0x0000000000017941 */ /* 0x000fea0003800000 */
.L_x_77:
        /* <DEDUP_REMOVED lines=9> */
.L_x_80:
[----:B------:R-:W-:Y:S05]  /*3a10*/  BSYNC B1 ;  /* 0x0000000000017941 */ /* 0x000fea0003800000 */
.L_x_79:
        /* <DEDUP_REMOVED lines=10> */
.L_x_82:
[----:B------:R-:W-:Y:S05]  /*3ac0*/  BSYNC B1 ;  /* 0x0000000000017941 */ /* 0x000fea0003800000 */
.L_x_81:
        /* <DEDUP_REMOVED lines=10> */
.L_x_84:
[----:B------:R-:W-:Y:S05]  /*3b70*/  BSYNC B1 ;  /* 0x0000000000017941 */ /* 0x000fea0003800000 */
.L_x_83:
        /* <DEDUP_REMOVED lines=9> */
.L_x_86:
[----:B------:R-:W-:Y:S05]  /*3c10*/  BSYNC B1 ;  /* 0x0000000000017941 */ /* 0x000fea0003800000 */
.L_x_85:
        /* <DEDUP_REMOVED lines=9> */
.L_x_88:
[----:B------:R-:W-:Y:S05]  /*3cb0*/  BSYNC B1 ;  /* 0x0000000000017941 */ /* 0x000fea0003800000 */
.L_x_87:
        /* <DEDUP_REMOVED lines=10> */
.L_x_90:
[----:B------:R-:W-:Y:S05]  /*3d60*/  BSYNC B1 ;  /* 0x0000000000017941 */ /* 0x000fea0003800000 */
.L_x_89:
        /* <DEDUP_REMOVED lines=10> */
.L_x_92:
[----:B------:R-:W-:Y:S05]  /*3e10*/  BSYNC B1 ;  /* 0x0000000000017941 */ /* 0x000fea0003800000 */
.L_x_91:
        /* <DEDUP_REMOVED lines=9> */
.L_x_94:
[----:B------:R-:W-:Y:S05]  /*3eb0*/  BSYNC B1 ;  /* 0x0000000000017941 */ /* 0x000fea0003800000 */
.L_x_93:
        /* <DEDUP_REMOVED lines=9> */
.L_x_96:
[----:B------:R-:W-:Y:S05]  /*3f50*/  BSYNC B1 ;  /* 0x0000000000017941 */ /* 0x000fea0003800000 */
.L_x_95:
        /* <DEDUP_REMOVED lines=10> */
.L_x_98:
[----:B------:R-:W-:Y:S05]  /*4000*/  BSYNC B1 ;  /* 0x0000000000017941 */ /* 0x000fea0003800000 */
.L_x_97:
        /* <DEDUP_REMOVED lines=10> */
.L_x_100:
[----:B------:R-:W-:Y:S05]  /*40b0*/  BSYNC B1 ;  /* 0x0000000000017941 */ /* 0x000fea0003800000 */
.L_x_99:
        /* <DEDUP_REMOVED lines=9> */
.L_x_102:
[----:B------:R-:W-:Y:S05]  /*4150*/  BSYNC B1 ;  /* 0x0000000000017941 */ /* 0x000fea0003800000 */
.L_x_101:
        /* <DEDUP_REMOVED lines=9> */
.L_x_104:
[----:B------:R-:W-:Y:S05]  /*41f0*/  BSYNC B1 ;  /* 0x0000000000017941 */ /* 0x000fea0003800000 */
.L_x_103:
        /* <DEDUP_REMOVED lines=10> */
.L_x_106:
[----:B------:R-:W-:Y:S05]  /*42a0*/  BSYNC B1 ;  /* 0x0000000000017941 */ /* 0x000fea0003800000 */
.L_x_105:
        /* <DEDUP_REMOVED lines=10> */
.L_x_108:
[----:B------:R-:W-:Y:S05]  /*4350*/  BSYNC B1 ;  /* 0x0000000000017941 */ /* 0x000fea0003800000 */
.L_x_107:
        /* <DEDUP_REMOVED lines=9> */
.L_x_110:
[----:B------:R-:W-:Y:S05]  /*43f0*/  BSYNC B1 ;  /* 0x0000000000017941 */ /* 0x000fea0003800000 */
.L_x_109:
        /* <DEDUP_REMOVED lines=9> */
.L_x_112:
[----:B------:R-:W-:Y:S05]  /*4490*/  BSYNC B1 ;  /* 0x0000000000017941 */ /* 0x000fea0003800000 */
.L_x_111:
        /* <DEDUP_REMOVED lines=10> */
.L_x_114:
[----:B------:R-:W-:Y:S05]  /*4540*/  BSYNC B1 ;  /* 0x0000000000017941 */ /* 0x000fea0003800000 */
.L_x_113:
        /* <DEDUP_REMOVED lines=10> */
.L_x_116:
[----:B------:R-:W-:Y:S05]  /*45f0*/  BSYNC B1 ;  /* 0x0000000000017941 */ /* 0x000fea0003800000 */
.L_x_115:
        /* <DEDUP_REMOVED lines=9> */
.L_x_118:
[----:B------:R-:W-:Y:S05]  /*4690*/  BSYNC B1 ;  /* 0x0000000000017941 */ /* 0x000fea0003800000 */
.L_x_117:
        /* <DEDUP_REMOVED lines=9> */
.L_x_120:
[----:B------:R-:W-:Y:S05]  /*4730*/  BSYNC B1 ;  /* 0x0000000000017941 */ /* 0x000fea0003800000 */
.L_x_119:
        /* <DEDUP_REMOVED lines=10> */
.L_x_122:
[----:B------:R-:W-:Y:S05]  /*47e0*/  BSYNC B1 ;  /* 0x0000000000017941 */ /* 0x000fea0003800000 */
.L_x_121:
        /* <DEDUP_REMOVED lines=10> */
.L_x_124:
[----:B------:R-:W-:Y:S05]  /*4890*/  BSYNC B1 ;  /* 0x0000000000017941 */ /* 0x000fea0003800000 */
.L_x_123:
        /* <DEDUP_REMOVED lines=9> */
.L_x_126:
[----:B------:R-:W-:Y:S05]  /*4930*/  BSYNC B1 ;  /* 0x0000000000017941 */ /* 0x000fea0003800000 */
.L_x_125:
        /* <DEDUP_REMOVED lines=9> */
.L_x_128:
[----:B------:R-:W-:Y:S05]  /*49d0*/  BSYNC B1 ;  /* 0x0000000000017941 */ /* 0x000fea0003800000 */
.L_x_127:
        /* <DEDUP_REMOVED lines=10> */
.L_x_130:
[----:B------:R-:W-:Y:S05]  /*4a80*/  BSYNC B1 ;  /* 0x0000000000017941 */ /* 0x000fea0003800000 */
.L_x_129:
        /* <DEDUP_REMOVED lines=10> */
.L_x_132:
[----:B------:R-:W-:Y:S05]  /*4b30*/  BSYNC B1 ;  /* 0x0000000000017941 */ /* 0x000fea0003800000 */
.L_x_131:
        /* <DEDUP_REMOVED lines=9> */
.L_x_134:
[----:B------:R-:W-:Y:S05]  /*4bd0*/  BSYNC B1 ;  /* 0x0000000000017941 */ /* 0x000fea0003800000 */
.L_x_133:
        /* <DEDUP_REMOVED lines=9> */
.L_x_136:
[----:B------:R-:W-:Y:S05]  /*4c70*/  BSYNC B1 ;  /* 0x0000000000017941 */ /* 0x000fea0003800000 */
.L_x_135:
        /* <DEDUP_REMOVED lines=10> */
.L_x_138:
[----:B------:R-:W-:Y:S05]  /*4d20*/  BSYNC B1 ;  /* 0x0000000000017941 */ /* 0x000fea0003800000 */
.L_x_137:
        /* <DEDUP_REMOVED lines=10> */
.L_x_140:
[----:B------:R-:W-:Y:S05]  /*4dd0*/  BSYNC B1 ;  /* 0x0000000000017941 */ /* 0x000fea0003800000 */
.L_x_139:
        /* <DEDUP_REMOVED lines=9> */
.L_x_142:
[----:B------:R-:W-:Y:S05]  /*4e70*/  BSYNC B1 ;  /* 0x0000000000017941 */ /* 0x000fea0003800000 */
.L_x_141:
        /* <DEDUP_REMOVED lines=9> */
.L_x_144:
[----:B------:R-:W-:Y:S05]  /*4f10*/  BSYNC B1 ;  /* 0x0000000000017941 */ /* 0x000fea0003800000 */
.L_x_143:
        /* <DEDUP_REMOVED lines=10> */
.L_x_146:
[----:B------:R-:W-:Y:S05]  /*4fc0*/  BSYNC B1 ;  /* 0x0000000000017941 */ /* 0x000fea0003800000 */
.L_x_145:
        /* <DEDUP_REMOVED lines=10> */
.L_x_148:
[----:B------:R-:W-:Y:S05]  /*5070*/  BSYNC B1 ;  /* 0x0000000000017941 */ /* 0x000fea0003800000 */
.L_x_147:
        /* <DEDUP_REMOVED lines=9> */
.L_x_150:
[----:B------:R-:W-:Y:S05]  /*5110*/  BSYNC B1 ;  /* 0x0000000000017941 */ /* 0x000fea0003800000 */
.L_x_149:
        /* <DEDUP_REMOVED lines=9> */
.L_x_152:
[----:B------:R-:W-:Y:S05]  /*51b0*/  BSYNC B1 ;  /* 0x0000000000017941 */ /* 0x000fea0003800000 */
.L_x_151:
        /* <DEDUP_REMOVED lines=10> */
.L_x_154:
[----:B------:R-:W-:Y:S05]  /*5260*/  BSYNC B1 ;  /* 0x0000000000017941 */ /* 0x000fea0003800000 */
.L_x_153:
        /* <DEDUP_REMOVED lines=10> */
.L_x_156:
[----:B------:R-:W-:Y:S05]  /*5310*/  BSYNC B1 ;  /* 0x0000000000017941 */ /* 0x000fea0003800000 */
.L_x_155:
[----:B0---45:R-:W-:Y:S01]  /*5320*/  HADD2.F32 R2, -RZ, R15.H0_H0 ;  /* 0x2000000fff027230 */ /* 0x031fe20000004100 */
        /* <DEDUP_REMOVED lines=8> */
.L_x_158:
[----:B------:R-:W-:Y:S05]  /*53b0*/  BSYNC B1 ;  /* 0x0000000000017941 */ /* 0x000fea0003800000 */
.L_x_157:
[----:B0----5:R-:W-:Y:S01]  /*53c0*/  HADD2.F32 R2, -RZ, R15.H0_H0 ;  /* 0x2000000fff027230 */ /* 0x021fe20000004100 */
[----:B------:R-:W-:Y:S01]  /*53d0*/  ISETP.GT.AND P1, PT, R0, 0x8, P1 ;  /* 0x000000080000780c */ /* 0x000fe20000f24270 */
[----:B------:R-:W-:Y:S03]  /*53e0*/  BSSY B1, `(.L_x_159) ;  /* 0x000000a000017945 */ /* 0x000fe60003800000 */
[----:B------:R-:W-:Y:S01]  /*53f0*/  FMUL R3, R2, R89 ;  /* 0x0000005902037220 */ /* 0x000fe20000400000 */
[----:B------:R-:W-:-:S03]  /*5400*/  @P0 IMAD.MOV.U32 R2, RZ, RZ, R8 ;  /* 0x000000ffff020224 */ /* 0x000fc600078e0008 */
[----:B------:R-:W-:-:S05]  /*5410*/  FFMA R3, R86, R88, R3 ;  /* 0x0000005856037223 */ /* 0x000fca0000000003 */
[----:B------:R-:W-:-:S04]  /*5420*/  F2FP.F16.F32.PACK_AB R3, RZ, R3 ;  /* 0x00000003ff03723e */ /* 0x000fc800000000ff */
[----:B------:R-:W-:Y:S01]  /*5430*/  PRMT R6, R3, 0x7610, R6 ;  /* 0x0000761003067816 */ /* 0x000fe20000000006 */
[----:B------:R-:W-:-:S05]  /*5440*/  @P0 IMAD.MOV.U32 R3, RZ, RZ, R9 ;  /* 0x000000ffff030224 */ /* 0x000fca00078e0009 */
[----:B------:R0:W-:Y:S01]  /*5450*/  @P0 STG.E.U16 desc[UR54][R2.64+0xf0], R6 ;  /* 0x0000f00602000986 */ /* 0x0001e2000c101536 */
[----:B------:R-:W-:Y:S05]  /*5460*/  @!P1 BRA `(.L_x_160) ;  /* 0x0000000000049947 */ /* 0x000fea0003800000 */
[----:B------:R0:W5:Y:S02]  /*5470*/  LDG.E.LTC128B.U16 R15, desc[UR54][R4.64+0xf2] ;  /* 0x0000f236040f7981 */ /* 0x000164000c1e1520 */
.L_x_160:
[----:B------:R-:W-:Y:S05]  /*5480*/  BSYNC B1 ;  /* 0x0000000000017941 */ /* 0x000fea0003800000 */
.L_x_159:
[----:B------:R-:W-:Y:S05]  /*5490*/  @!P1 BRA `(.L_x_161) ;  /* 0x0000001000b09947 */ /* 0x000fea0003800000 */
[----:B-----5:R-:W-:-:S05]  /*54a0*/  HADD2.F32 R0, -RZ, R15.H0_H0 ;  /* 0x2000000fff007230 */ /* 0x020fca0000004100 */
[----:B------:R-:W-:-:S04]  /*54b0*/  FMUL R0, R0, R89 ;  /* 0x0000005900007220 */ /* 0x000fc80000400000 */
[----:B------:R-:W-:-:S05]  /*54c0*/  FFMA R0, R87, R88, R0 ;  /* 0x0000005857007223 */ /* 0x000fca0000000000 */
[----:B------:R-:W-:-:S05]  /*54d0*/  F2FP.F16.F32.PACK_AB R0, RZ, R0 ;  /* 0x00000000ff00723e */ /* 0x000fca00000000ff */
[----:B------:R0:W-:Y:S01]  /*54e0*/  STG.E.U16 desc[UR54][R8.64+0xf2], R0 ;  /* 0x0000f20008007986 */ /* 0x0001e2000c101536 */
[----:B------:R-:W-:Y:S05]  /*54f0*/  BRA `(.L_x_161) ;  /* 0x0000001000987947 */ /* 0x000fea0003800000 */
.L_x_36:
[----:B------:R-:W-:Y:S01]  /*5500*/  ISETP.GT.AND P3, PT, R14, 0x1, PT ;  /* 0x000000010e00780c */ /* 0x000fe20003f64270 */
[----:B------:R-:W-:Y:S01]  /*5510*/  ULDC.64 UR4, c[0x0][0x5c0] ;  /* 0x0001700000047ab9 */ /* 0x000fe20000000a00 */
[-C--:B------:R-:W-:Y:S01]  /*5520*/  FMUL R24, R24, R88.reuse ;  /* 0x0000005818187220 */ /* 0x080fe20000400000 */
[-C--:B------:R-:W-:Y:S01]  /*5530*/  FMUL R25, R25, R88.reuse ;  /* 0x0000005819197220 */ /* 0x080fe20000400000 */
[----:B------:R-:W-:Y:S01]  /*5540*/  ISETP.GT.AND P1, PT, R0, RZ, P3 ;  /* 0x000000ff0000720c */ /* 0x000fe20001f24270 */
[-C--:B------:R-:W-:Y:S01]  /*5550*/  FMUL R26, R26, R88.reuse ;  /* 0x000000581a1a7220 */ /* 0x080fe20000400000 */
[----:B------:R-:W-:Y:S01]  /*5560*/  LEA R2, P4, R102, UR4, 0x1 ;  /* 0x0000000466027c11 */ /* 0x000fe2000f8808ff */
[----:B------:R-:W-:Y:S01]  /*5570*/  FMUL R27, R27, R88 ;  /* 0x000000581b1b7220 */ /* 0x000fe20000400000 */
[----:B------:R-:W-:Y:S01]  /*5580*/  F2FP.F16.F32.PACK_AB R24, RZ, R24 ;  /* 0x00000018ff18723e */ /* 0x000fe200000000ff */
[-C--:B------:R-:W-:Y:S01]  /*5590*/  FMUL R28, R28, R88.reuse ;  /* 0x000000581c1c7220 */ /* 0x080fe20000400000 */
[----:B------:R-:W-:Y:S01]  /*55a0*/  LEA.HI.X R3, R102, UR5, R7, 0x1, P4 ;  /* 0x0000000566037c11 */ /* 0x000fe2000a0f0c07 */
[-C--:B------:R-:W-:Y:S01]  /*55b0*/  FMUL R29, R29, R88.reuse ;  /* 0x000000581d1d7220 */ /* 0x080fe20000400000 */
[----:B------:R-:W-:Y:S01]  /*55c0*/  F2FP.F16.F32.PACK_AB R25, RZ, R25 ;  /* 0x00000019ff19723e */ /* 0x000fe200000000ff */
[-C--:B------:R-:W-:Y:S01]  /*55d0*/  FMUL R30, R30, R88.reuse ;  /* 0x000000581e1e7220 */ /* 0x080fe20000400000 */
[----:B------:R-:W-:Y:S01]  /*55e0*/  SHF.L.U64.HI R5, R95, 0x1, R94 ;  /* 0x000000015f057819 */ /* 0x000fe2000001025e */
[----:B------:R-:W-:Y:S01]  /*55f0*/  @P2 STG.E.U16 desc[UR54][R2.64], R24 ;  /* 0x0000001802002986 */ /* 0x000fe2000c101536 */
[----:B------:R-:W-:Y:S01]  /*5600*/  ISETP.GT.AND P2, PT, R0, 0x8, P0 ;  /* 0x000000080000780c */ /* 0x000fe20000744270 */
[----:B------:R-:W-:Y:S01]  /*5610*/  FMUL R31, R31, R88 ;  /* 0x000000581f1f7220 */ /* 0x000fe20000400000 */
[----:B------:R-:W-:Y:S01]  /*5620*/  LEA R4, P5, R95, R2, 0x1 ;  /* 0x000000025f047211 */ /* 0x000fe200078a08ff */
[----:B------:R-:W-:Y:S01]  /*5630*/  @P1 STG.E.U16 desc[UR54][R2.64+0x2], R25 ;  /* 0x0000021902001986 */ /* 0x000fe2000c101536 */
[----:B------:R-:W-:Y:S01]  /*5640*/  ISETP.GT.AND P1, PT, R14, 0x8, PT ;  /* 0x000000080e00780c */ /* 0x000fe20003f24270 */
[-C--:B------:R-:W-:Y:S01]  /*5650*/  FMUL R32, R32, R88.reuse ;  /* 0x0000005820207220 */ /* 0x080fe20000400000 */
[----:B------:R-:W-:Y:S01]  /*5660*/  ISETP.GT.AND P3, PT, R0, 0x8, P3 ;  /* 0x000000080000780c */ /* 0x000fe20001f64270 */
[----:B------:R-:W-:Y:S01]  /*5670*/  IMAD.X R5, R5, 0x1, R3, P5 ;  /* 0x0000000105057824 */ /* 0x000fe200028e0603 */
[----:B------:R-:W-:Y:S01]  /*5680*/  ISETP.GT.AND P0, PT, R14, 0x9, PT ;  /* 0x000000090e00780c */ /* 0x000fe20003f04270 */
[-C--:B------:R-:W-:Y:S01]  /*5690*/  FMUL R33, R33, R88.reuse ;  /* 0x0000005821217220 */ /* 0x080fe20000400000 */
[----:B------:R-:W-:Y:S01]  /*56a0*/  ISETP.GT.AND P4, PT, R0, RZ, P1 ;  /* 0x000000ff0000720c */ /* 0x000fe20000f84270 */
[-C--:B------:R-:W-:Y:S01]  /*56b0*/  FMUL R34, R34, R88.reuse ;  /* 0x0000005822227220 */ /* 0x080fe20000400000 */
[----:B------:R-:W-:Y:S01]  /*56c0*/  ISETP.GT.AND P5, PT, R0, RZ, P0 ;  /* 0x000000ff0000720c */ /* 0x000fe200007a4270 */
[----:B------:R-:W-:Y:S01]  /*56d0*/  FMUL R35, R35, R88 ;  /* 0x0000005823237220 */ /* 0x000fe20000400000 */
[----:B------:R-:W-:Y:S01]  /*56e0*/  F2FP.F16.F32.PACK_AB R26, RZ, R26 ;  /* 0x0000001aff1a723e */ /* 0x000fe200000000ff */
[-C--:B------:R-:W-:Y:S01]  /*56f0*/  FMUL R36, R36, R88.reuse ;  /* 0x0000005824247220 */ /* 0x080fe20000400000 */
[----:B------:R-:W-:Y:S01]  /*5700*/  F2FP.F16.F32.PACK_AB R27, RZ, R27 ;  /* 0x0000001bff1b723e */ /* 0x000fe200000000ff */
[----:B------:R-:W-:Y:S01]  /*5710*/  FMUL R37, R37, R88 ;  /* 0x0000005825257220 */ /* 0x000fe20000400000 */
[----:B------:R-:W-:Y:S01]  /*5720*/  F2FP.F16.F32.PACK_AB R28, RZ, R28 ;  /* 0x0000001cff1c723e */ /* 0x000fe200000000ff */
[----:B------:R-:W-:Y:S01]  /*5730*/  @P2 STG.E.U16 desc[UR54][R4.64], R26 ;  /* 0x0000001a04002986 */ /* 0x000fe2000c101536 */
[----:B------:R-:W-:Y:S01]  /*5740*/  ISETP.GT.AND P1, PT, R0, 0x8, P1 ;  /* 0x000000080000780c */ /* 0x000fe20000f24270 */
[-C--:B------:R-:W-:Y:S01]  /*5750*/  FMUL R38, R38, R88.reuse ;  /* 0x0000005826267220 */ /* 0x080fe20000400000 */
[----:B------:R-:W-:Y:S01]  /*5760*/  F2FP.F16.F32.PACK_AB R29, RZ, R29 ;  /* 0x0000001dff1d723e */ /* 0x000fe200000000ff */
[----:B------:R-:W-:Y:S01]  /*5770*/  @P3 STG.E.U16 desc[UR54][R4.64+0x2], R27 ;  /* 0x0000021b04003986 */ /* 0x000fe2000c101536 */
[----:B------:R-:W-:Y:S01]  /*5780*/  ISETP.GT.AND P3, PT, R14, 0x10, PT ;  /* 0x000000100e00780c */ /* 0x000fe20003f64270 */
[-C--:B------:R-:W-:Y:S01]  /*5790*/  FMUL R39, R39, R88.reuse ;  /* 0x0000005827277220 */ /* 0x080fe20000400000 */
[----:B------:R-:W-:Y:S01]  /*57a0*/  ISETP.GT.AND P2, PT, R0, 0x8, P0 ;  /* 0x000000080000780c */ /* 0x000fe20000744270 */
[----:B------:R-:W-:Y:S01]  /*57b0*/  @P4 STG.E.U16 desc[UR54][R2.64+0x10], R28 ;  /* 0x0000101c02004986 */ /* 0x000fe2000c101536 */
[----:B------:R-:W-:Y:S01]  /*57c0*/  ISETP.GT.AND P0, PT, R14, 0x11, PT ;  /* 0x000000110e00780c */ /* 0x000fe20003f04270 */
[-C--:B------:R-:W-:Y:S01]  /*57d0*/  FMUL R40, R40, R88.reuse ;  /* 0x0000005828287220 */ /* 0x080fe20000400000 */
[C---:B------:R-:W-:Y:S01]  /*57e0*/  ISETP.GT.AND P4, PT, R0.reuse, RZ, P3 ;  /* 0x000000ff0000720c */ /* 0x040fe20001f84270 */
[----:B------:R-:W-:Y:S01]  /*57f0*/  @P5 STG.E.U16 desc[UR54][R2.64+0x12], R29 ;  /* 0x0000121d02005986 */ /* 0x000fe2000c101536 */
        /* <DEDUP_REMOVED lines=153> */
[----:B------:R-:W-:Y:S01]  /*6190*/  FMUL R87, R87, R88 ;  /* 0x0000005857577220 */ /* 0x000fe20000400000 */
[----:B------:R-:W-:Y:S01]  /*61a0*/  ISETP.GT.AND P2, PT, R0, 0x8, P0 ;  /* 0x000000080000780c */ /* 0x000fe20000744270 */
[----:B------:R-:W-:Y:S01]  /*61b0*/  @P4 STG.E.U16 desc[UR54][R2.64+0x90], R60 ;  /* 0x0000903c02004986 */ /* 0x000fe2000c101536 */
[----:B------:R-:W-:-:S02]  /*61c0*/  ISETP.GT.AND P0, PT, R14, 0x51, PT ;  /* 0x000000510e00780c */ /* 0x000fc40003f04270 */
[C---:B------:R-:W-:Y:S01]  /*61d0*/  ISETP.GT.AND P4, PT, R0.reuse, RZ, P3 ;  /* 0x000000ff0000720c */ /* 0x040fe20001f84270 */
[----:B------:R-:W-:Y:S01]  /*61e0*/  @P5 STG.E.U16 desc[UR54][R2.64+0x92], R61 ;  /* 0x0000923d02005986 */ /* 0x000fe2000c101536 */
[C---:B------:R-:W-:Y:S02]  /*61f0*/  ISETP.GT.AND P5, PT, R0.reuse, RZ, P0 ;  /* 0x000000ff0000720c */ /* 0x040fe400007a4270 */
[----:B------:R-:W-:Y:S02]  /*6200*/  F2FP.F16.F32.PACK_AB R62, RZ, R62 ;  /* 0x0000003eff3e723e */ /* 0x000fe400000000ff */
[----:B------:R-:W-:Y:S02]  /*6210*/  F2FP.F16.F32.PACK_AB R63, RZ, R63 ;  /* 0x0000003fff3f723e */ /* 0x000fe400000000ff */
[----:B------:R-:W-:Y:S01]  /*6220*/  F2FP.F16.F32.PACK_AB R64, RZ, R64 ;  /* 0x00000040ff40723e */ /* 0x000fe200000000ff */
[----:B------:R-:W-:Y:S01]  /*6230*/  @P1 STG.E.U16 desc[UR54][R4.64+0x90], R62 ;  /* 0x0000903e04001986 */ /* 0x000fe2000c101536 */
[----:B------:R-:W-:-:S02]  /*6240*/  ISETP.GT.AND P1, PT, R0, 0x8, P3 ;  /* 0x000000080000780c */ /* 0x000fc40001f24270 */
[----:B------:R-:W-:Y:S01]  /*6250*/  F2FP.F16.F32.PACK_AB R65, RZ, R65 ;  /* 0x00000041ff41723e */ /* 0x000fe200000000ff */
[----:B------:R-:W-:Y:S01]  /*6260*/  @P2 STG.E.U16 desc[UR54][R4.64+0x92], R63 ;  /* 0x0000923f04002986 */ /* 0x000fe2000c101536 */
[----:B------:R-:W-:Y:S02]  /*6270*/  ISETP.GT.AND P2, PT, R14, 0x58, PT ;  /* 0x000000580e00780c */ /* 0x000fe40003f44270 */
[----:B------:R-:W-:Y:S01]  /*6280*/  ISETP.GT.AND P0, PT, R0, 0x8, P0 ;  /* 0x000000080000780c */ /* 0x000fe20000704270 */
[----:B------:R-:W-:Y:S01]  /*6290*/  @P4 STG.E.U16 desc[UR54][R2.64+0xa0], R64 ;  /* 0x0000a04002004986 */ /* 0x000fe2000c101536 */
[----:B------:R-:W-:Y:S02]  /*62a0*/  ISETP.GT.AND P3, PT, R14, 0x59, PT ;  /* 0x000000590e00780c */ /* 0x000fe40003f64270 */
[C---:B------:R-:W-:Y:S01]  /*62b0*/  ISETP.GT.AND P4, PT, R0.reuse, RZ, P2 ;  /* 0x000000ff0000720c */ /* 0x040fe20001784270 */
[----:B------:R-:W-:Y:S01]  /*62c0*/  @P5 STG.E.U16 desc[UR54][R2.64+0xa2], R65 ;  /* 0x0000a24102005986 */ /* 0x000fe2000c101536 */
[----:B------:R-:W-:-:S02]  /*62d0*/  ISETP.GT.AND P5, PT, R0, RZ, P3 ;  /* 0x000000ff0000720c */ /* 0x000fc40001fa4270 */
[----:B------:R-:W-:Y:S02]  /*62e0*/  F2FP.F16.F32.PACK_AB R66, RZ, R66 ;  /* 0x00000042ff42723e */ /* 0x000fe400000000ff */
[----:B------:R-:W-:Y:S02]  /*62f0*/  F2FP.F16.F32.PACK_AB R67, RZ, R67 ;  /* 0x00000043ff43723e */ /* 0x000fe400000000ff */
[----:B------:R-:W-:Y:S01]  /*6300*/  F2FP.F16.F32.PACK_AB R68, RZ, R68 ;  /* 0x00000044ff44723e */ /* 0x000fe200000000ff */
[----:B------:R-:W-:Y:S01]  /*6310*/  @P1 STG.E.U16 desc[UR54][R4.64+0xa0], R66 ;  /* 0x0000a04204001986 */ /* 0x000fe2000c101536 */
[C---:B------:R-:W-:Y:S02]  /*6320*/  ISETP.GT.AND P1, PT, R0.reuse, 0x8, P2 ;  /* 0x000000080000780c */ /* 0x040fe40001724270 */
[----:B------:R-:W-:Y:S01]  /*6330*/  F2FP.F16.F32.PACK_AB R69, RZ, R69 ;  /* 0x00000045ff45723e */ /* 0x000fe200000000ff */
[----:B------:R-:W-:Y:S01]  /*6340*/  @P0 STG.E.U16 desc[UR54][R4.64+0xa2], R67 ;  /* 0x0000a24304000986 */ /* 0x000fe2000c101536 */
[----:B------:R-:W-:-:S02]  /*6350*/  ISETP.GT.AND P2, PT, R0, 0x8, P3 ;  /* 0x000000080000780c */ /* 0x000fc40001f44270 */
[C---:B------:R-:W-:Y:S01]  /*6360*/  ISETP.GT.AND P3, PT, R14.reuse, 0x60, PT ;  /* 0x000000600e00780c */ /* 0x040fe20003f64270 */
[----:B------:R-:W-:Y:S01]  /*6370*/  @P4 STG.E.U16 desc[UR54][R2.64+0xb0], R68 ;  /* 0x0000b04402004986 */ /* 0x000fe2000c101536 */
[----:B------:R-:W-:Y:S02]  /*6380*/  ISETP.GT.AND P0, PT, R14, 0x61, PT ;  /* 0x000000610e00780c */ /* 0x000fe40003f04270 */
[C---:B------:R-:W-:Y:S01]  /*6390*/  ISETP.GT.AND P4, PT, R0.reuse, RZ, P3 ;  /* 0x000000ff0000720c */ /* 0x040fe20001f84270 */
[----:B------:R-:W-:Y:S01]  /*63a0*/  @P5 STG.E.U16 desc[UR54][R2.64+0xb2], R69 ;  /* 0x0000b24502005986 */ /* 0x000fe2000c101536 */
[----:B------:R-:W-:Y:S02]  /*63b0*/  ISETP.GT.AND P5, PT, R0, RZ, P0 ;  /* 0x000000ff0000720c */ /* 0x000fe400007a4270 */
[----:B------:R-:W-:Y:S02]  /*63c0*/  F2FP.F16.F32.PACK_AB R70, RZ, R70 ;  /* 0x00000046ff46723e */ /* 0x000fe400000000ff */
[----:B------:R-:W-:-:S02]  /*63d0*/  F2FP.F16.F32.PACK_AB R71, RZ, R71 ;  /* 0x00000047ff47723e */ /* 0x000fc400000000ff */
[----:B------:R-:W-:Y:S01]  /*63e0*/  F2FP.F16.F32.PACK_AB R72, RZ, R72 ;  /* 0x00000048ff48723e */ /* 0x000fe200000000ff */
[----:B------:R-:W-:Y:S01]  /*63f0*/  @P1 STG.E.U16 desc[UR54][R4.64+0xb0], R70 ;  /* 0x0000b04604001986 */ /* 0x000fe2000c101536 */
[----:B------:R-:W-:Y:S02]  /*6400*/  F2FP.F16.F32.PACK_AB R73, RZ, R73 ;  /* 0x00000049ff49723e */ /* 0x000fe400000000ff */
[C---:B------:R-:W-:Y:S01]  /*6410*/  ISETP.GT.AND P1, PT, R0.reuse, 0x8, P3 ;  /* 0x000000080000780c */ /* 0x040fe20001f24270 */
[----:B------:R-:W-:Y:S01]  /*6420*/  @P2 STG.E.U16 desc[UR54][R4.64+0xb2], R71 ;  /* 0x0000b24704002986 */ /* 0x000fe2000c101536 */
[----:B------:R-:W-:Y:S02]  /*6430*/  ISETP.GT.AND P0, PT, R0, 0x8, P0 ;  /* 0x000000080000780c */ /* 0x000fe40000704270 */
[----:B------:R-:W-:Y:S01]  /*6440*/  F2FP.F16.F32.PACK_AB R74, RZ, R74 ;  /* 0x0000004aff4a723e */ /* 0x000fe200000000ff */
[----:B------:R-:W-:Y:S01]  /*6450*/  @P4 STG.E.U16 desc[UR54][R2.64+0xc0], R72 ;  /* 0x0000c04802004986 */ /* 0x000fe2000c101536 */
[----:B------:R-:W-:-:S02]  /*6460*/  ISETP.GT.AND P4, PT, R14, 0x68, PT ;  /* 0x000000680e00780c */ /* 0x000fc40003f84270 */
[----:B------:R-:W-:Y:S01]  /*6470*/  F2FP.F16.F32.PACK_AB R75, RZ, R75 ;  /* 0x0000004bff4b723e */ /* 0x000fe200000000ff */
[----:B------:R-:W-:Y:S01]  /*6480*/  @P5 STG.E.U16 desc[UR54][R2.64+0xc2], R73 ;  /* 0x0000c24902005986 */ /* 0x000fe2000c101536 */
[----:B------:R-:W-:Y:S02]  /*6490*/  ISETP.GT.AND P5, PT, R14, 0x69, PT ;  /* 0x000000690e00780c */ /* 0x000fe40003fa4270 */
[C---:B------:R-:W-:Y:S01]  /*64a0*/  ISETP.GT.AND P2, PT, R0.reuse, RZ, P4 ;  /* 0x000000ff0000720c */ /* 0x040fe20002744270 */
[----:B------:R-:W-:Y:S01]  /*64b0*/  @P1 STG.E.U16 desc[UR54][R4.64+0xc0], R74 ;  /* 0x0000c04a04001986 */ /* 0x000fe2000c101536 */
[----:B------:R-:W-:Y:S02]  /*64c0*/  ISETP.GT.AND P6, PT, R0, RZ, P5 ;  /* 0x000000ff0000720c */ /* 0x000fe40002fc4270 */
[----:B------:R-:W-:Y:S01]  /*64d0*/  F2FP.F16.F32.PACK_AB R76, RZ, R76 ;  /* 0x0000004cff4c723e */ /* 0x000fe200000000ff */
[----:B------:R-:W-:Y:S01]  /*64e0*/  @P0 STG.E.U16 desc[UR54][R4.64+0xc2], R75 ;  /* 0x0000c24b04000986 */ /* 0x000fe2000c101536 */
[----:B------:R-:W-:-:S02]  /*64f0*/  F2FP.F16.F32.PACK_AB R77, RZ, R77 ;  /* 0x0000004dff4d723e */ /* 0x000fc400000000ff */
[----:B------:R-:W-:Y:S02]  /*6500*/  ISETP.GT.AND P3, PT, R14, 0x70, PT ;  /* 0x000000700e00780c */ /* 0x000fe40003f64270 */
[----:B------:R-:W-:Y:S02]  /*6510*/  ISETP.GT.AND P4, PT, R0, 0x8, P4 ;  /* 0x000000080000780c */ /* 0x000fe40002784270 */
[----:B------:R-:W-:Y:S01]  /*6520*/  F2FP.F16.F32.PACK_AB R78, RZ, R78 ;  /* 0x0000004eff4e723e */ /* 0x000fe200000000ff */
[----:B------:R-:W-:Y:S01]  /*6530*/  @P2 STG.E.U16 desc[UR54][R2.64+0xd0], R76 ;  /* 0x0000d04c02002986 */ /* 0x000fe2000c101536 */
[----:B------:R-:W-:Y:S02]  /*6540*/  ISETP.GT.AND P2, PT, R14, 0x71, PT ;  /* 0x000000710e00780c */ /* 0x000fe40003f44270 */
[----:B------:R-:W-:Y:S01]  /*6550*/  F2FP.F16.F32.PACK_AB R79, RZ, R79 ;  /* 0x0000004fff4f723e */ /* 0x000fe200000000ff */
[----:B------:R-:W-:Y:S01]  /*6560*/  @P6 STG.E.U16 desc[UR54][R2.64+0xd2], R77 ;  /* 0x0000d24d02006986 */ /* 0x000fe2000c101536 */
[----:B------:R-:W-:-:S02]  /*6570*/  ISETP.GT.AND P6, PT, R0, 0x8, P5 ;  /* 0x000000080000780c */ /* 0x000fc40002fc4270 */
[----:B------:R-:W-:Y:S02]  /*6580*/  ISETP.GT.AND P5, PT, R0, RZ, P3 ;  /* 0x000000ff0000720c */ /* 0x000fe40001fa4270 */
[----:B------:R-:W-:Y:S01]  /*6590*/  F2FP.F16.F32.PACK_AB R80, RZ, R80 ;  /* 0x00000050ff50723e */ /* 0x000fe200000000ff */
[----:B------:R-:W-:Y:S01]  /*65a0*/  @P4 STG.E.U16 desc[UR54][R4.64+0xd0], R78 ;  /* 0x0000d04e04004986 */ /* 0x000fe2000c101536 */
[C---:B------:R-:W-:Y:S02]  /*65b0*/  ISETP.GT.AND P1, PT, R14.reuse, 0x78, PT ;  /* 0x000000780e00780c */ /* 0x040fe40003f24270 */
[----:B------:R-:W-:Y:S02]  /*65c0*/  ISETP.GT.AND P0, PT, R14, 0x79, PT ;  /* 0x000000790e00780c */ /* 0x000fe40003f04270 */
[C---:B------:R-:W-:Y:S02]  /*65d0*/  ISETP.GT.AND P4, PT, R0.reuse, RZ, P2 ;  /* 0x000000ff0000720c */ /* 0x040fe40001784270 */
[C---:B------:R-:W-:Y:S01]  /*65e0*/  ISETP.GT.AND P3, PT, R0.reuse, 0x8, P3 ;  /* 0x000000080000780c */ /* 0x040fe20001f64270 */
[----:B------:R-:W-:Y:S01]  /*65f0*/  @P6 STG.E.U16 desc[UR54][R4.64+0xd2], R79 ;  /* 0x0000d24f04006986 */ /* 0x000fe2000c101536 */
[----:B------:R-:W-:-:S02]  /*6600*/  ISETP.GT.AND P2, PT, R0, 0x8, P2 ;  /* 0x000000080000780c */ /* 0x000fc40001744270 */
[C---:B------:R-:W-:Y:S01]  /*6610*/  ISETP.GT.AND P6, PT, R0.reuse, RZ, P0 ;  /* 0x000000ff0000720c */ /* 0x040fe200007c4270 */
[----:B------:R-:W-:Y:S01]  /*6620*/  @P5 STG.E.U16 desc[UR54][R2.64+0xe0], R80 ;  /* 0x0000e05002005986 */ /* 0x000fe2000c101536 */
[C---:B------:R-:W-:Y:S02]  /*6630*/  ISETP.GT.AND P5, PT, R0.reuse, RZ, P1 ;  /* 0x000000ff0000720c */ /* 0x040fe40000fa4270 */
[C---:B------:R-:W-:Y:S02]  /*6640*/  ISETP.GT.AND P1, PT, R0.reuse, 0x8, P1 ;  /* 0x000000080000780c */ /* 0x040fe40000f24270 */
[----:B------:R-:W-:Y:S02]  /*6650*/  F2FP.F16.F32.PACK_AB R81, RZ, R81 ;  /* 0x00000051ff51723e */ /* 0x000fe400000000ff */
[----:B------:R-:W-:Y:S02]  /*6660*/  F2FP.F16.F32.PACK_AB R82, RZ, R82 ;  /* 0x00000052ff52723e */ /* 0x000fe400000000ff */
[----:B------:R-:W-:Y:S01]  /*6670*/  F2FP.F16.F32.PACK_AB R83, RZ, R83 ;  /* 0x00000053ff53723e */ /* 0x000fe200000000ff */
[----:B------:R-:W-:Y:S01]  /*6680*/  @P4 STG.E.U16 desc[UR54][R2.64+0xe2], R81 ;  /* 0x0000e25102004986 */ /* 0x000fe2000c101536 */
[----:B------:R-:W-:-:S02]  /*6690*/  ISETP.GT.AND P0, PT, R0, 0x8, P0 ;  /* 0x000000080000780c */ /* 0x000fc40000704270 */
[----:B------:R-:W-:Y:S01]  /*66a0*/  F2FP.F16.F32.PACK_AB R84, RZ, R84 ;  /* 0x00000054ff54723e */ /* 0x000fe200000000ff */
[----:B------:R-:W-:Y:S01]  /*66b0*/  @P3 STG.E.U16 desc[UR54][R4.64+0xe0], R82 ;  /* 0x0000e05204003986 */ /* 0x000fe2000c101536 */
[----:B------:R-:W-:Y:S02]  /*66c0*/  F2FP.F16.F32.PACK_AB R85, RZ, R85 ;  /* 0x00000055ff55723e */ /* 0x000fe400000000ff */
[----:B------:R-:W-:Y:S01]  /*66d0*/  F2FP.F16.F32.PACK_AB R86, RZ, R86 ;  /* 0x00000056ff56723e */ /* 0x000fe200000000ff */
[----:B------:R-:W-:Y:S01]  /*66e0*/  @P2 STG.E.U16 desc[UR54][R4.64+0xe2], R83 ;  /* 0x0000e25304002986 */ /* 0x000fe2000c101536 */
[----:B------:R-:W-:-:S03]  /*66f0*/  F2FP.F16.F32.PACK_AB R87, RZ, R87 ;  /* 0x00000057ff57723e */ /* 0x000fc600000000ff */
[----:B------:R-:W-:Y:S04]  /*6700*/  @P5 STG.E.U16 desc[UR54][R2.64+0xf0], R84 ;  /* 0x0000f05402005986 */ /* 0x000fe8000c101536 */
[----:B------:R0:W-:Y:S02]  /*6710*/  @P6 STG.E.U16 desc[UR54][R2.64+0xf2], R85 ;  /* 0x0000f25502006986 */ /* 0x0001e4000c101536 */
[----:B0-----:R-:W-:Y:S02]  /*6720*/  @P1 IMAD.MOV.U32 R2, RZ, RZ, R4 ;  /* 0x000000ffff021224 */ /* 0x001fe400078e0004 */
[----:B------:R-:W-:-:S05]  /*6730*/  @P1 IMAD.MOV.U32 R3, RZ, RZ, R5 ;  /* 0x000000ffff031224 */ /* 0x000fca00078e0005 */
[----:B------:R0:W-:Y:S04]  /*6740*/  @P1 STG.E.U16 desc[UR54][R2.64+0xf0], R86 ;  /* 0x0000f05602001986 */ /* 0x0001e8000c101536 */
[----:B------:R0:W-:Y:S02]  /*6750*/  @P0 STG.E.U16 desc[UR54][R4.64+0xf2], R87 ;  /* 0x0000f25704000986 */ /* 0x0001e4000c101536 */
.L_x_161:
[----:B------:R-:W-:Y:S05]  /*6760*/  BSYNC B0 ;  /* 0x0000000000007941 */ /* 0x000fea0003800000 */
.L_x_35:
[----:B0-----:R-:W-:Y:S01]  /*6770*/  IMAD.U32 R2, RZ, RZ, UR52 ;  /* 0x00000034ff027e24 */ /* 0x001fe2000f8e00ff */
[----:B------:R-:W-:Y:S01]  /*6780*/  ULDC.64 UR4, c[0x0][0x650] ;  /* 0x0001940000047ab9 */ /* 0x000fe20000000a00 */
[----:B------:R-:W-:Y:S01]  /*6790*/  IMAD.U32 R3, RZ, RZ, UR53 ;  /* 0x00000035ff037e24 */ /* 0x000fe2000f8e00ff */
[----:B------:R0:W-:Y:S01]  /*67a0*/  SYNCS.ARRIVE.TRANS64.A1T0 RZ, [R98+UR50], RZ ;  /* 0x000000ff62ff79a7 */ /* 0x0001e20008100032 */
[----:B------:R-:W-:Y:S01]  /*67b0*/  PRMT R0, RZ, 0x7610, R0 ;  /* 0x00007610ff007816 */ /* 0x000fe20000000000 */
[----:B------:R-:W-:Y:S01]  /*67c0*/  IMAD.MOV.U32 R18, RZ, RZ, -0x1 ;  /* 0xffffffffff127424 */ /* 0x000fe200078e00ff */
[----:B------:R-:W-:Y:S01]  /*67d0*/  LEA R16, P0, R2, R16, 0x1 ;  /* 0x0000001002107211 */ /* 0x000fe200078008ff */
[----:B------:R-:W-:Y:S02]  /*67e0*/  IMAD.MOV.U32 R2, RZ, RZ, -0x1 ;  /* 0xffffffffff027424 */ /* 0x000fe400078e00ff */
[----:B------:R-:W-:Y:S01]  /*67f0*/  IMAD.MOV.U32 R19, RZ, RZ, -0x1 ;  /* 0xffffffffff137424 */ /* 0x000fe200078e00ff */
[----:B------:R-:W-:-:S02]  /*6800*/  IADD3.X R17, R17, UR41, RZ, P0, !PT ;  /* 0x0000002911117c10 */ /* 0x000fc400087fe4ff */
[----:B------:R-:W-:-:S04]  /*6810*/  ISETP.GE.U32.AND P0, PT, R16, UR4, PT ;  /* 0x0000000410007c0c */ /* 0x000fc8000bf06070 */
[----:B------:R-:W-:-:S13]  /*6820*/  ISETP.GE.U32.AND.EX P0, PT, R17, UR5, PT, P0 ;  /* 0x0000000511007c0c */ /* 0x000fda000bf06100 */
[----:B0-----:R-:W-:Y:S05]  /*6830*/  @P0 BRA `(.L_x_162) ;  /* 0x0000000400700947 */ /* 0x001fea0003800000 */
[----:B------:R-:W0:Y:S01]  /*6840*/  S2UR UR7, SR_CTAID.X ;  /* 0x00000000000779c3 */ /* 0x000e220000002500 */
[----:B------:R-:W-:Y:S01]  /*6850*/  ULDC.64 UR4, c[0x0][0x628] ;  /* 0x00018a0000047ab9 */ /* 0x000fe20000000a00 */
[----:B------:R-:W-:Y:S01]  /*6860*/  ULDC UR6, c[0x0][0x150] ;  /* 0x0000540000067ab9 */ /* 0x000fe20000000800 */
[----:B------:R-:W-:Y:S01]  /*6870*/  ISETP.NE.U32.AND P0, PT, RZ, UR4, PT ;  /* 0x00000004ff007c0c */ /* 0x000fe2000bf05070 */
[----:B------:R-:W-:Y:S01]  /*6880*/  ULDC UR15, c[0x0][0x630] ;  /* 0x00018c00000f7ab9 */ /* 0x000fe20000000800 */
[C---:B------:R-:W-:Y:S02]  /*6890*/  R2UR UR17, R16.reuse ;  /* 0x00000000101172ca */ /* 0x040fe400000e0000 */
[----:B------:R-:W-:Y:S01]  /*68a0*/  ISETP.NE.AND.EX P0, PT, RZ, UR5, PT, P0 ;  /* 0x00000005ff007c0c */ /* 0x000fe2000bf05300 */
[----:B------:R-:W1:Y:S01]  /*68b0*/  S2UR UR16, SR_CTAID.Y ;  /* 0x00000000001079c3 */ /* 0x000e620000002600 */
[----:B------:R-:W-:Y:S02]  /*68c0*/  R2UR UR12, R16 ;  /* 0x00000000100c72ca */ /* 0x000fe400000e0000 */
[----:B------:R-:W-:-:S02]  /*68d0*/  R2UR UR13, R17 ;  /* 0x00000000110d72ca */ /* 0x000fc400000e0000 */
[----:B0-----:R-:W-:-:S05]  /*68e0*/  I2FP.F32.U32 R0, UR7 ;  /* 0x0000000700007c45 */ /* 0x001fca0008201000 */
[----:B------:R-:W-:Y:S01]  /*68f0*/  FMUL R0, R0, UR6 ;  /* 0x0000000600007c20 */ /* 0x000fe20008400000 */
[----:B------:R-:W-:Y:S01]  /*6900*/  ULDC UR6, c[0x0][0x154] ;  /* 0x0000550000067ab9 */ /* 0x000fe20000000800 */
[----:B-1----:R-:W-:-:S04]  /*6910*/  I2FP.F32.U32 R2, UR16 ;  /* 0x0000001000027c45 */ /* 0x002fc80008201000 */
[----:B------:R-:W0:Y:S01]  /*6920*/  F2I.U32.TRUNC.NTZ R0, R0 ;  /* 0x0000000000007305 */ /* 0x000e22000020f000 */
[----:B------:R-:W-:Y:S01]  /*6930*/  FMUL R2, R2, UR6 ;  /* 0x0000000602027c20 */ /* 0x000fe20008400000 */
[----:B------:R-:W-:Y:S06]  /*6940*/  @!P0 BRA `(.L_x_163) ;  /* 0x0000000000308947 */ /* 0x000fec0003800000 */
        /* <DEDUP_REMOVED lines=12> */
.L_x_163:
[----:B------:R-:W-:Y:S01]  /*6a10*/  USHF.R.U64 UR6, UR12, UR15, UR13 ;  /* 0x0000000f0c067299 */ /* 0x000fe2000800120d */
[----:B------:R-:W-:Y:S01]  /*6a20*/  R2UR UR5, R17 ;  /* 0x00000000110572ca */ /* 0x000fe200000e0000 */
[----:B------:R-:W-:Y:S01]  /*6a30*/  USHF.R.U32.HI UR4, URZ, UR15, UR13 ;  /* 0x0000000f3f047299 */ /* 0x000fe2000801160d */
[----:B------:R-:W1:Y:S01]  /*6a40*/  F2I.U32.TRUNC.NTZ R2, R2 ;  /* 0x0000000200027305 */ /* 0x000e62000020f000 */
[----:B------:R-:W-:Y:S01]  /*6a50*/  UIADD3 UR9, UP0, URZ, -UR6, URZ ;  /* 0x800000063f097290 */ /* 0x000fe2000ff1e03f */
[----:B------:R-:W-:Y:S01]  /*6a60*/  ULDC.64 UR10, c[0x0][0x620] ;  /* 0x00018800000a7ab9 */ /* 0x000fe20000000a00 */
[----:B------:R-:W-:Y:S02]  /*6a70*/  ULDC UR14, c[0x0][0x608] ;  /* 0x00018200000e7ab9 */ /* 0x000fe40000000800 */
[----:B------:R-:W-:Y:S01]  /*6a80*/  UIADD3.X UR4, URZ, ~UR4, URZ, UP0, !UPT ;  /* 0x800000043f047290 */ /* 0x000fe200087fe43f */
[----:B------:R-:W-:Y:S01]  /*6a90*/  ULDC UR15, c[0x0][0x658] ;  /* 0x00019600000f7ab9 */ /* 0x000fe20000000800 */
[----:B------:R-:W-:-:S02]  /*6aa0*/  ULDC UR12, c[0x0][0x144] ;  /* 0x00005100000c7ab9 */ /* 0x000fc40000000800 */
[----:B------:R-:W-:Y:S01]  /*6ab0*/  UIMAD UR8, UR4, UR10, URZ ;  /* 0x0000000a040872a4 */ /* 0x000fe2000f8e023f */
[----:B------:R-:W-:Y:S02]  /*6ac0*/  ULDC UR22, c[0x0][0x148] ;  /* 0x0000520000167ab9 */ /* 0x000fe40000000800 */
[----:B------:R-:W-:Y:S01]  /*6ad0*/  UMOV UR4, UR17 ;  /* 0x0000001100047c82 */ /* 0x000fe20008000000 */
[----:B------:R-:W-:Y:S02]  /*6ae0*/  UIMAD UR8, UR9, UR11, UR8 ;  /* 0x0000000b090872a4 */ /* 0x000fe4000f8e0208 */
[----:B------:R-:W-:Y:S01]  /*6af0*/  UIMAD.WIDE.U32 UR4, UR9, UR10, UR4 ;  /* 0x0000000a090472a5 */ /* 0x000fe2000f8e0004 */
[----:B0-----:R-:W-:Y:S01]  /*6b00*/  R2UR UR9, R0 ;  /* 0x00000000000972ca */ /* 0x001fe200000e0000 */
[----:B------:R-:W-:Y:S01]  /*6b10*/  ULDC UR20, c[0x0][0x648] ;  /* 0x0001920000147ab9 */ /* 0x000fe20000000800 */
[----:B-1----:R-:W-:Y:S01]  /*6b20*/  R2UR UR13, R2 ;  /* 0x00000000020d72ca */ /* 0x002fe200000e0000 */
[----:B------:R-:W-:Y:S01]  /*6b30*/  UIADD3 UR8, UR5, UR8, URZ ;  /* 0x0000000805087290 */ /* 0x000fe2000fffe03f */
[----:B------:R-:W-:-:S02]  /*6b40*/  ULDC UR21, c[0x0][0x638] ;  /* 0x00018e0000157ab9 */ /* 0x000fc40000000800 */
[----:B------:R-:W-:Y:S02]  /*6b50*/  ULDC UR5, c[0x0][0x618] ;  /* 0x0001860000057ab9 */ /* 0x000fe40000000800 */
[----:B------:R-:W-:Y:S02]  /*6b60*/  USHF.R.U64 UR10, UR4, UR5, UR8 ;  /* 0x00000005040a7299 */ /* 0x000fe40008001208 */
[----:B------:R-:W-:-:S03]  /*6b70*/  USHF.R.U32.HI UR8, URZ, UR5, UR8 ;  /* 0x000000053f087299 */ /* 0x000fc60008011608 */
[----:B------:R-:W-:Y:S01]  /*6b80*/  ULDC.64 UR4, c[0x0][0x640] ;  /* 0x0001900000047ab9 */ /* 0x000fe20000000a00 */
[----:B------:R-:W-:Y:S01]  /*6b90*/  USHF.R.U64 UR11, UR10, UR14, UR8 ;  /* 0x0000000e0a0b7299 */ /* 0x000fe20008001208 */
[----:B------:R-:W-:Y:S01]  /*6ba0*/  ISETP.NE.U32.AND P0, PT, RZ, UR4, PT ;  /* 0x00000004ff007c0c */ /* 0x000fe2000bf05070 */
[----:B------:R-:W-:Y:S02]  /*6bb0*/  USHF.R.U32.HI UR8, URZ, UR14, UR8 ;  /* 0x0000000e3f087299 */ /* 0x000fe40008011608 */
[----:B------:R-:W-:Y:S01]  /*6bc0*/  UIADD3 UR9, -UR9, URZ, URZ ;  /* 0x0000003f09097290 */ /* 0x000fe2000fffe13f */
[----:B------:R-:W-:Y:S01]  /*6bd0*/  ISETP.NE.AND.EX P0, PT, RZ, UR5, PT, P0 ;  /* 0x00000005ff007c0c */ /* 0x000fe2000bf05300 */
[----:B------:R-:W-:Y:S02]  /*6be0*/  USHF.R.U64 UR17, UR11, UR15, UR8 ;  /* 0x0000000f0b117299 */ /* 0x000fe40008001208 */
[----:B------:R-:W-:Y:S02]  /*6bf0*/  UIADD3 UR18, -UR13, URZ, URZ ;  /* 0x0000003f0d127290 */ /* 0x000fe4000fffe13f */
[----:B------:R-:W-:-:S02]  /*6c00*/  USHF.R.U32.HI UR15, URZ, UR15, UR8 ;  /* 0x0000000f3f0f7299 */ /* 0x000fc40008011608 */
[----:B------:R-:W-:Y:S01]  /*6c10*/  UIMAD UR19, UR12, UR9, UR7 ;  /* 0x000000090c1372a4 */ /* 0x000fe2000f8e0207 */
[----:B------:R-:W-:-:S05]  /*6c20*/  UMOV UR14, UR17 ;  /* 0x00000011000e7c82 */ /* 0x000fca0008000000 */
[----:B------:R-:W-:Y:S06]  /*6c30*/  @!P0 BRA `(.L_x_164) ;  /* 0x0000000000288947 */ /* 0x000fec0003800000 */
        /* <DEDUP_REMOVED lines=10> */
.L_x_164:
[----:B------:R-:W-:Y:S01]  /*6ce0*/  UISETP.NE.AND UP0, UPT, UR38, URZ, UPT ;  /* 0x0000003f2600728c */ /* 0x000fe2000bf05270 */
[----:B------:R-:W-:Y:S01]  /*6cf0*/  IMAD.MOV.U32 R0, RZ, RZ, 0x1 ;  /* 0x00000001ff007424 */ /* 0x000fe200078e00ff */
[----:B------:R-:W-:Y:S01]  /*6d00*/  USHF.R.U64 UR5, UR14, UR20, UR15 ;  /* 0x000000140e057299 */ /* 0x000fe2000800120f */
[----:B------:R-:W-:Y:S01]  /*6d10*/  IMAD.U32 R19, RZ, RZ, UR6 ;  /* 0x00000006ff137e24 */ /* 0x000fe2000f8e00ff */
[----:B------:R-:W-:Y:S02]  /*6d20*/  ULOP3.LUT UR4, UR11, UR47, URZ, 0xc0, !UPT ;  /* 0x0000002f0b047292 */ /* 0x000fe4000f8ec03f */
[----:B------:R-:W-:Y:S02]  /*6d30*/  UIADD3 UR7, -UR5, URZ, URZ ;  /* 0x0000003f05077290 */ /* 0x000fe4000fffe13f */
[----:B------:R-:W-:Y:S02]  /*6d40*/  UIMAD UR4, UR44, UR5, UR4 ;  /* 0x000000052c0472a4 */ /* 0x000fe4000f8e0204 */
[----:B------:R-:W-:-:S02]  /*6d50*/  ULOP3.LUT UR10, UR10, UR43, URZ, 0xc0, !UPT ;  /* 0x0000002b0a0a7292 */ /* 0x000fc4000f8ec03f */
[----:B------:R-:W-:Y:S02]  /*6d60*/  @UP0 UIMAD UR19, UR22, UR18, UR16 ;  /* 0x00000012161302a4 */ /* 0x000fe4000f8e0210 */
[----:B------:R-:W-:Y:S01]  /*6d70*/  UIMAD UR5, UR7, UR21, UR17 ;  /* 0x00000015070572a4 */ /* 0x000fe2000f8e0211 */
[----:B------:R-:W-:Y:S02]  /*6d80*/  ULDC UR8, c[0x0][0x600] ;  /* 0x0001800000087ab9 */ /* 0x000fe40000000800 */
[----:B------:R-:W-:Y:S01]  /*6d90*/  ULDC UR7, c[0x0][0x610] ;  /* 0x0001840000077ab9 */ /* 0x000fe20000000800 */
[----:B------:R-:W-:Y:S02]  /*6da0*/  UIMAD UR5, UR5, UR8, UR10 ;  /* 0x00000008050572a4 */ /* 0x000fe4000f8e020a */
[----:B------:R-:W-:-:S04]  /*6db0*/  UIMAD UR4, UR4, UR7, UR19 ;  /* 0x00000007040472a4 */ /* 0x000fc8000f8e0213 */
[----:B------:R-:W-:Y:S02]  /*6dc0*/  USEL UR7, UR5, UR4, !UP0 ;  /* 0x0000000405077287 */ /* 0x000fe4000c000000 */
[----:B------:R-:W-:-:S04]  /*6dd0*/  USEL UR4, UR4, UR5, !UP0 ;  /* 0x0000000504047287 */ /* 0x000fc8000c000000 */
[----:B------:R-:W-:Y:S02]  /*6de0*/  IMAD.U32 R2, RZ, RZ, UR7 ;  /* 0x00000007ff027e24 */ /* 0x000fe4000f8e00ff */
[----:B------:R-:W-:-:S07]  /*6df0*/  IMAD.U32 R18, RZ, RZ, UR4 ;  /* 0x00000004ff127e24 */ /* 0x000fce000f8e00ff */
.L_x_162:
[----:B------:R-:W-:Y:S01]  /*6e00*/  UIADD3 UR45, UR36, UR45, URZ ;  /* 0x0000002d242d7290 */ /* 0x000fe2000fffe03f */
[----:B------:R-:W-:Y:S02]  /*6e10*/  LOP3.LUT P0, RZ, R0, 0xff, RZ, 0xc0, !PT ;  /* 0x000000ff00ff7812 */ /* 0x000fe4000780c0ff */
[----:B------:R-:W-:Y:S01]  /*6e20*/  LOP3.LUT R100, R100, 0x1, RZ, 0x3c, !PT ;  /* 0x0000000164647812 */ /* 0x000fe200078e3cff */
[----:B------:R-:W-:Y:S02]  /*6e30*/  USHF.R.U32.HI UR4, URZ, 0x2, UR45 ;  /* 0x000000023f047899 */ /* 0x000fe4000801162d */
[----:B------:R-:W-:Y:S02]  /*6e40*/  UISETP.GT.U32.AND UP0, UPT, UR45, 0x3, UPT ;  /* 0x000000032d00788c */ /* 0x000fe4000bf04070 */
[----:B------:R-:W-:Y:S02]  /*6e50*/  ULOP3.LUT UR4, UR4, 0x1, URZ, 0xc0, !UPT ;  /* 0x0000000104047892 */ /* 0x000fe4000f8ec03f */
[----:B------:R-:W-:-:S02]  /*6e60*/  UISETP.LT.U32.AND UP0, UPT, UR36, 0x4, UP0 ;  /* 0x000000042400788c */ /* 0x000fc40008701070 */
[----:B------:R-:W-:Y:S02]  /*6e70*/  UISETP.NE.U32.AND UP1, UPT, UR4, 0x1, UPT ;  /* 0x000000010400788c */ /* 0x000fe4000bf25070 */
[----:B------:R-:W-:Y:S02]  /*6e80*/  USEL UR5, URZ, 0x1, !UP0 ;  /* 0x000000013f057887 */ /* 0x000fe4000c000000 */
[----:B------:R-:W-:Y:S02]  /*6e90*/  UISETP.GT.U32.AND UP1, UPT, UR36, 0x3, !UP1 ;  /* 0x000000032400788c */ /* 0x000fe4000cf24070 */
[----:B------:R-:W-:Y:S02]  /*6ea0*/  ULOP3.LUT UR45, UR45, 0x3, URZ, 0xc0, !UPT ;  /* 0x000000032d2d7892 */ /* 0x000fe4000f8ec03f */
[----:B------:R-:W-:-:S04]  /*6eb0*/  USEL UR4, URZ, 0x1, !UP1 ;  /* 0x000000013f047887 */ /* 0x000fc8000c800000 */
[----:B------:R-:W-:Y:S01]  /*6ec0*/  ULOP3.LUT UR48, UR4, UR48, UR5, 0x96, !UPT ;  /* 0x0000003004307292 */ /* 0x000fe2000f8e9605 */
[----:B------:R-:W-:Y:S11]  /*6ed0*/  @P0 BRA `(.L_x_165) ;  /* 0xffffffa800680947 */ /* 0x000ff6000383ffff */
[----:B------:R-:W-:Y:S05]  /*6ee0*/  EXIT ;  /* 0x000000000000794d */ /* 0x000fea0003800000 */
.L_x_16:
[----:B------:R-:W-:-:S08]  /*6ef0*/  ISETP.NE.AND P0, PT, RZ, UR6, PT ;  /* 0x00000006ff007c0c */ /* 0x000fd0000bf05270 */
[----:B------:R-:W0:-:S00]  /*6f00*/  USETMAXREG.DEALLOC.CTAPOOL 0x28 ;  /* 0x00000028000079c8 */ /* 0x000e0000080e0500 */
[----:B------:R-:W-:Y:S05]  /*6f10*/  @P0 EXIT ;  /* 0x000000000000094d */ /* 0x000fea0003800000 */
[----:B0-----:R-:W-:Y:S01]  /*6f20*/  LOP3.LUT P0, RZ, R4, 0xff, RZ, 0xc0, !PT ;  /* 0x000000ff04ff7812 */ /* 0x001fe2000780c0ff */
[----:B------:R-:W-:Y:S02]  /*6f30*/  IMAD.MOV.U32 R9, RZ, RZ, 0x1 ;  /* 0x00000001ff097424 */ /* 0x000fe400078e00ff */
[----:B------:R-:W-:-:S10]  /*6f40*/  IMAD.MOV.U32 R8, RZ, RZ, RZ ;  /* 0x000000ffff087224 */ /* 0x000fd400078e00ff */
[----:B------:R-:W-:Y:S05]  /*6f50*/  @!P0 BRA `(.L_x_166) ;  /* 0x0000000c00b48947 */ /* 0x000fea0003800000 */
[----:B------:R-:W0:Y:S01]  /*6f60*/  S2UR UR5, SR_CgaCtaId ;  /* 0x00000000000579c3 */ /* 0x000e220000008800 */
[----:B------:R-:W-:Y:S01]  /*6f70*/  ULDC UR14, c[0x0][0x658] ;  /* 0x00019600000e7ab9 */ /* 0x000fe20000000800 */
[----:B------:R-:W-:Y:S01]  /*6f80*/  UMOV UR6, 0xffffffff ;  /* 0xffffffff00067882 */ /* 0x000fe20000000000 */
[----:B------:R-:W-:Y:S01]  /*6f90*/  UMOV UR9, 0x1 ;  /* 0x0000000100097882 */ /* 0x000fe20000000000 */
[----:B------:R-:W-:Y:S01]  /*6fa0*/  USHF.L.U32 UR6, UR6, UR14, URZ ;  /* 0x0000000e06067299 */ /* 0x000fe2000800063f */
[----:B------:R-:W-:Y:S01]  /*6fb0*/  LOP3.LUT P0, RZ, R0, 0x1f, RZ, 0xc0, !PT ;  /* 0x0000001f00ff7812 */ /* 0x000fe2000780c0ff */
[----:B------:R-:W-:Y:S01]  /*6fc0*/  BSSY B0, `(.L_x_166) ;  /* 0x00000e6000007945 */ /* 0x000fe20003800000 */
[C---:B------:R-:W-:Y:S01]  /*6fd0*/  ISETP.NE.AND P3, PT, R3.reuse, RZ, PT ;  /* 0x000000ff0300720c */ /* 0x040fe20003f65270 */
[----:B------:R-:W-:Y:S01]  /*6fe0*/  ULOP3.LUT UR22, URZ, UR6, URZ, 0x33, !UPT ;  /* 0x000000063f167292 */ /* 0x000fe2000f8e333f */
[----:B------:R-:W-:Y:S01]  /*6ff0*/  ISETP.NE.OR P0, PT, R3, RZ, !P0 ;  /* 0x000000ff0300720c */ /* 0x000fe20004705670 */
[----:B------:R-:W-:Y:S01]  /*7000*/  IMAD.MOV.U32 R0, RZ, RZ, 0x1 ;  /* 0x00000001ff007424 */ /* 0x000fe200078e00ff */
[----:B------:R-:W-:Y:S01]  /*7010*/  ULDC UR13, c[0x0][0x600] ;  /* 0x00018000000d7ab9 */ /* 0x000fe20000000800 */
[----:B------:R-:W-:Y:S01]  /*7020*/  IMAD.MOV.U32 R9, RZ, RZ, 0x1 ;  /* 0x00000001ff097424 */ /* 0x000fe200078e00ff */
[----:B------:R-:W-:Y:S01]  /*7030*/  UMOV UR29, 0x11 ;  /* 0x00000011001d7882 */ /* 0x000fe20000000000 */
[----:B------:R-:W-:Y:S01]  /*7040*/  IMAD.MOV.U32 R8, RZ, RZ, RZ ;  /* 0x000000ffff087224 */ /* 0x000fe200078e00ff */
[----:B------:R-:W-:-:S02]  /*7050*/  UIADD3 UR41, UR37, 0x1, URZ ;  /* 0x0000000125297890 */ /* 0x000fc4000fffe03f */
[----:B------:R-:W-:Y:S02]  /*7060*/  ULOP3.LUT UR44, UR40, 0x2, URZ, 0xfc, !UPT ;  /* 0x00000002282c7892 */ /* 0x000fe4000f8efc3f */
[----:B------:R-:W-:Y:S02]  /*7070*/  UIADD3 UR13, UR13, -0x1, URZ ;  /* 0xffffffff0d0d7890 */ /* 0x000fe4000fffe03f */
[----:B------:R-:W-:Y:S01]  /*7080*/  USHF.L.U32 UR14, UR9, UR14, URZ ;  /* 0x0000000e090e7299 */ /* 0x000fe2000800063f */
[----:B------:R-:W-:Y:S01]  /*7090*/  ULDC.64 UR30, c[0x0][0x198] ;  /* 0x00006600001e7ab9 */ /* 0x000fe20000000a00 */
[----:B0-----:R-:W-:Y:S02]  /*70a0*/  USHF.R.U32.HI UR45, URZ, 0x2, UR5 ;  /* 0x000000023f2d7899 */ /* 0x001fe40008011605 */
[----:B------:R-:W-:Y:S02]  /*70b0*/  ULOP3.LUT UR4, UR5, 0x3, URZ, 0xc0, !UPT ;  /* 0x0000000305047892 */ /* 0x000fe4000f8ec03f */
[----:B------:R-:W-:-:S02]  /*70c0*/  USHF.L.U32 UR15, UR5, 0x5, URZ ;  /* 0x00000005050f7899 */ /* 0x000fc4000800063f */
[----:B------:R-:W-:Y:S02]  /*70d0*/  USHF.L.U32 UR21, UR5, 0xb, URZ ;  /* 0x0000000b05157899 */ /* 0x000fe4000800063f */
[----:B------:R-:W-:Y:S02]  /*70e0*/  ULOP3.LUT UR5, UR5, 0xfffffffc, URZ, 0xc0, !UPT ;  /* 0xfffffffc05057892 */ /* 0x000fe4000f8ec03f */
[----:B------:R-:W-:Y:S02]  /*70f0*/  UISETP.GT.U32.AND UP0, UPT, UR4, 0xffff, UPT ;  /* 0x0000ffff0400788c */ /* 0x000fe4000bf04070 */
[----:B------:R-:W-:Y:S02]  /*7100*/  ULOP3.LUT UR7, UR5, 0x1, URZ, 0xfc, !UPT ;  /* 0x0000000105077892 */ /* 0x000fe4000f8efc3f */
[----:B------:R-:W-:Y:S02]  /*7110*/  ULOP3.LUT UR8, UR5, 0x2, URZ, 0xfc, !UPT ;  /* 0x0000000205087892 */ /* 0x000fe4000f8efc3f */
[----:B------:R-:W-:-:S02]  /*7120*/  USHF.L.U32 UR6, UR9, UR5, URZ ;  /* 0x0000000509067299 */ /* 0x000fc4000800063f */
[----:B------:R-:W-:Y:S02]  /*7130*/  ULOP3.LUT UR5, UR5, 0x3, URZ, 0xfc, !UPT ;  /* 0x0000000305057892 */ /* 0x000fe4000f8efc3f */
[----:B------:R-:W-:Y:S02]  /*7140*/  USHF.L.U32 UR7, UR9, UR7, URZ ;  /* 0x0000000709077299 */ /* 0x000fe4000800063f */
[----:B------:R-:W-:Y:S02]  /*7150*/  USHF.L.U32 UR8, UR9, UR8, URZ ;  /* 0x0000000809087299 */ /* 0x000fe4000800063f */
[----:B------:R-:W-:Y:S02]  /*7160*/  USEL UR4, UR4, 0xffff, !UP0 ;  /* 0x0000ffff04047887 */ /* 0x000fe4000c000000 */
[----:B------:R-:W-:Y:S02]  /*7170*/  USHF.L.U32 UR5, UR9, UR5, URZ ;  /* 0x0000000509057299 */ /* 0x000fe4000800063f */
[----:B------:R-:W-:-:S02]  /*7180*/  ULOP3.LUT UR6, UR8, UR6, UR7, 0xfe, !UPT ;  /* 0x0000000608067292 */ /* 0x000fc4000f8efe07 */
[----:B------:R-:W-:Y:S02]  /*7190*/  ULOP3.LUT UR4, UR4, 0xffff, URZ, 0xc0, !UPT ;  /* 0x0000ffff04047892 */ /* 0x000fe4000f8ec03f */
[----:B------:R-:W-:Y:S02]  /*71a0*/  ULOP3.LUT UR15, UR15, 0x60, URZ, 0xc0, !UPT ;  /* 0x000000600f0f7892 */ /* 0x000fe4000f8ec03f */
[----:B------:R-:W-:Y:S02]  /*71b0*/  ULOP3.LUT UR21, UR21, 0x1800, URZ, 0xc0, !UPT ;  /* 0x0000180015157892 */ /* 0x000fe4000f8ec03f */
[----:B------:R-:W-:Y:S02]  /*71c0*/  ULOP3.LUT UR23, UR6, UR5, URZ, 0xfc, !UPT ;  /* 0x0000000506177292 */ /* 0x000fe4000f8efc3f */
[----:B------:R-:W-:-:S12]  /*71d0*/  USHF.L.U32 UR29, UR29, UR4, URZ ;  /* 0x000000041d1d7299 */ /* 0x000fd8000800063f */
.L_x_178:
[----:B------:R-:W-:-:S03]  /*71e0*/  UMOV UR4, 0xffffffff ;  /* 0xffffffff00047882 */ /* 0x000fc60000000000 */
[----:B------:R-:W-:Y:S05]  /*71f0*/  BRA.DIV UR4, `(.L_x_167) ;  /* 0x0000001204247947 */ /* 0x000fea000b800000 */
[----:B------:R-:W-:-:S13]  /*7200*/  ELECT P6, URZ, PT ;  /* 0x00000000003f782f */ /* 0x000fda00038c0000 */
.L_x_191:
[----:B------:R-:W0:Y:S01]  /*7210*/  LDC R3, c[0x0][0x28c] ;  /* 0x0000a300ff037b82 */ /* 0x000e220000000800 */
[----:B------:R-:W-:Y:S01]  /*7220*/  BSSY B1, `(.L_x_168) ;  /* 0x000004a000017945 */ /* 0x000fe20003800000 */
[----:B0-----:R-:W-:-:S13]  /*7230*/  ISETP.LT.OR P6, PT, R3, 0x1, !P6 ;  /* 0x000000010300780c */ /* 0x001fda00077c1670 */
[----:B------:R-:W-:Y:S05]  /*7240*/  @P6 BRA `(.L_x_169) ;  /* 0x00000004001c6947 */ /* 0x000fea0003800000 */
[----:B------:R-:W-:Y:S01]  /*7250*/  LEA R18, R18, UR45, 0x1 ;  /* 0x0000002d12127c11 */ /* 0x000fe2000f8e08ff */
[----:B------:R-:W-:Y:S01]  /*7260*/  IMAD.MOV.U32 R11, RZ, RZ, RZ ;  /* 0x000000ffff0b7224 */ /* 0x000fe200078e00ff */
[----:B------:R-:W-:Y:S01]  /*7270*/  LEA R6, R2, UR15, 0x7 ;  /* 0x0000000f02067c11 */ /* 0x000fe2000f8e38ff */
[----:B------:R-:W-:Y:S02]  /*7280*/  IMAD.U32 R12, RZ, RZ, UR41 ;  /* 0x00000029ff0c7e24 */ /* 0x000fe4000f8e00ff */
[----:B------:R-:W-:Y:S02]  /*7290*/  IMAD.MOV.U32 R2, RZ, RZ, R9 ;  /* 0x000000ffff027224 */ /* 0x000fe400078e0009 */
[----:B------:R-:W-:Y:S02]  /*72a0*/  IMAD.MOV.U32 R3, RZ, RZ, R8 ;  /* 0x000000ffff037224 */ /* 0x000fe400078e0008 */
[----:B------:R-:W-:-:S07]  /*72b0*/  IMAD.SHL.U32 R18, R18, 0x20, RZ ;  /* 0x0000002012127824 */ /* 0x000fce00078e00ff */
.L_x_173:
[----:B------:R-:W0:Y:S01]  /*72c0*/  S2R R5, SR_CgaCtaId ;  /* 0x0000000000057919 */ /* 0x000e220000008800 */
[----:B------:R-:W-:-:S04]  /*72d0*/  MOV R4, 0x400 ;  /* 0x0000040000047802 */ /* 0x000fc80000000f00 */
[----:B0-----:R-:W-:Y:S02]  /*72e0*/  LEA R10, R5, R4, 0x18 ;  /* 0x00000004050a7211 */ /* 0x001fe400078ec0ff */
[----:B------:R-:W-:Y:S01]  /*72f0*/  SHF.L.U32 R4, R2, 0x1f, RZ ;  /* 0x0000001f02047819 */ /* 0x000fe200000006ff */
[----:B------:R-:W0:Y:S02]  /*7300*/  @!P3 LDC R5, c[0x0][0x500] ;  /* 0x00014000ff05bb82 */ /* 0x000e240000000800 */
[----:B------:R-:W-:-:S04]  /*7310*/  IMAD R7, R3, 0x8, R10 ;  /* 0x0000000803077824 */ /* 0x000fc800078e020a */
[----:B------:R-:W1:Y:S02]  /*7320*/  SYNCS.PHASECHK.TRANS64.TRYWAIT P1, [R7+URZ+0x20], R4 ;  /* 0x00002004070075a7 */ /* 0x000e64000802017f */
[----:B-1----:R-:W-:Y:S05]  /*7330*/  @!P1 BRA `(.L_x_170) ;  /* 0x0000000c00f49947 */ /* 0x002fea0003800000 */
.L_x_192:
[----:B------:R-:W-:Y:S01]  /*7340*/  UPRMT UR4, UR44, 0x9910, URZ ;  /* 0x000099102c047896 */ /* 0x000fe2000800003f */
[----:B0-----:R0:W-:Y:S03]  /*7350*/  @!P3 SYNCS.ARRIVE.TRANS64 RZ, [R7+URZ], R5 ;  /* 0x0000000507ffb9a7 */ /* 0x0011e6000800003f */
[----:B------:R-:W-:-:S06]  /*7360*/  UISETP.NE.AND UP0, UPT, UR4, 0x2, UPT ;  /* 0x000000020400788c */ /* 0x000fcc000bf05270 */
[----:B------:R-:W-:-:S13]  /*7370*/  PLOP3.LUT P1, PT, PT, PT, UP0, 0x80, 0x0 ;  /* 0x000000000000781c */ /* 0x000fda0003f2f008 */
[----:B0-----:R-:W-:Y:S05]  /*7380*/  @P1 BRA `(.L_x_171) ;  /* 0x0000000000041947 */ /* 0x001fea0003800000 */
[----:B------:R-:W-:Y:S01]  /*7390*/  BPT.TRAP 0x1 ;  /* 0x000000040000795c */ /* 0x000fe20000300000 */
.L_x_171:
[----:B------:R-:W-:Y:S05]  /*73a0*/  @P0 BRA `(.L_x_172) ;  /* 0x0000000000040947 */ /* 0x000fea0003800000 */
[----:B------:R-:W-:Y:S01]  /*73b0*/  BPT.TRAP 0x1 ;  /* 0x000000040000795c */ /* 0x000fe20000300000 */
.L_x_172:
[C---:B-1----:R-:W-:Y:S01]  /*73c0*/  LEA R4, R3.reuse, UR45, 0x2 ;  /* 0x0000002d03047c11 */ /* 0x042fe2000f8e10ff */
[----:B------:R-:W-:Y:S01]  /*73d0*/  VIADD R12, R12, 0xffffffff ;  /* 0xffffffff0c0c7836 */ /* 0x000fe20000000000 */
[----:B------:R-:W-:Y:S01]  /*73e0*/  LEA R5, R3, UR21, 0xe ;  /* 0x0000001503057c11 */ /* 0x000fe2000f8e70ff */
[----:B------:R-:W-:Y:S01]  /*73f0*/  UIADD3 UR4, UP0, UR30, 0xf0, URZ ;  /* 0x000000f01e047890 */ /* 0x000fe2000ff1e03f */
[----:B------:R-:W-:Y:S01]  /*7400*/  R2UR UR34, R11 ;  /* 0x000000000b2272ca */ /* 0x000fe200000e0000 */
[----:B------:R-:W-:Y:S01]  /*7410*/  IMAD.SHL.U32 R4, R4, 0x800, RZ ;  /* 0x0000080004047824 */ /* 0x000fe200078e00ff */
[----:B------:R-:W-:Y:S01]  /*7420*/  R2UR UR33, R7 ;  /* 0x00000000072172ca */ /* 0x000fe200000e0000 */
[--C-:B------:R-:W-:Y:S01]  /*7430*/  IMAD R5, R5, 0x2, R10.reuse ;  /* 0x0000000205057824 */ /* 0x100fe200078e020a */
[----:B------:R-:W-:Y:S01]  /*7440*/  R2UR UR36, R19 ;  /* 0x00000000132472ca */ /* 0x000fe200000e0000 */
[----:B------:R-:W-:Y:S01]  /*7450*/  IMAD R4, R4, 0x2, R10 ;  /* 0x0000000204047824 */ /* 0x000fe200078e020a */
[----:B------:R-:W-:Y:S01]  /*7460*/  R2UR UR35, R18 ;  /* 0x00000000122372ca */ /* 0x000fe200000e0000 */
[----:B------:R-:W-:Y:S01]  /*7470*/  UIADD3 UR42, UP1, UR30, 0x1f0, URZ ;  /* 0x000001f01e2a7890 */ /* 0x000fe2000ff3e03f */
[----:B------:R-:W-:Y:S01]  /*7480*/  R2UR UR8, R5 ;  /* 0x00000000050872ca */ /* 0x000fe200000e0000 */
[----:B------:R-:W-:Y:S01]  /*7490*/  UIADD3.X UR5, URZ, UR31, URZ, UP0, !UPT ;  /* 0x0000001f3f057290 */ /* 0x000fe200087fe43f */
[----:B------:R-:W-:Y:S01]  /*74a0*/  R2UR UR24, R4 ;  /* 0x00000000041872ca */ /* 0x000fe200000e0000 */
[----:B------:R-:W-:Y:S01]  /*74b0*/  UPRMT UR46, URZ, 0x5410, UR29 ;  /* 0x000054103f2e7896 */ /* 0x000fe2000800001d */
[----:B------:R-:W-:Y:S01]  /*74c0*/  R2UR UR19, R6 ;  /* 0x00000000061372ca */ /* 0x000fe200000e0000 */
[----:B------:R-:W-:Y:S01]  /*74d0*/  UIADD3 UR26, UR34, 0x40, URZ ;  /* 0x00000040221a7890 */ /* 0x000fe2000fffe03f */
[----:B------:R-:W-:Y:S01]  /*74e0*/  ISETP.GT.AND P2, PT, R12, 0x1, PT ;  /* 0x000000010c00780c */ /* 0x000fe20003f44270 */
[----:B------:R-:W-:Y:S01]  /*74f0*/  UIADD3.X UR43, URZ, UR31, URZ, UP1, !UPT ;  /* 0x0000001f3f2b7290 */ /* 0x000fe20008ffe43f */
[----:B------:R-:W-:Y:S01]  /*7500*/  VIADD R3, R3, 0x1 ;  /* 0x0000000103037836 */ /* 0x000fe20000000000 */
[----:B------:R-:W-:Y:S01]  /*7510*/  UPRMT UR47, URZ, 0x5410, UR23 ;  /* 0x000054103f2f7896 */ /* 0x000fe20008000017 */
[----:B------:R-:W-:Y:S01]  /*7520*/  VIADD R11, R11, 0x80 ;  /* 0x000000800b0b7836 */ /* 0x000fe20000000000 */
[----:B------:R-:W-:Y:S01]  /*7530*/  UMOV UR6, 0x0 ;  /* 0x0000000000067882 */ /* 0x000fe20000000000 */
[----:B------:R-:W-:Y:S01]  /*7540*/  UMOV UR7, 0x10000000 ;  /* 0x1000000000077882 */ /* 0x000fe20000000000 */
[----:B------:R-:W-:Y:S01]  /*7550*/  UIADD3 UR16, UR8, 0x10180, URZ ;  /* 0x0001018008107890 */ /* 0x000fe2000fffe03f */
[----:B------:R-:W-:Y:S01]  /*7560*/  ISETP.NE.AND P1, PT, R3, 0x4, PT ;  /* 0x000000040300780c */ /* 0x000fe20003f25270 */
[----:B------:R-:W-:-:S02]  /*7570*/  UIADD3 UR32, UR24, 0x180, URZ ;  /* 0x0000018018207890 */ /* 0x000fc4000fffe03f */
[----:B------:R-:W-:Y:S01]  /*7580*/  UIADD3 UR24, UR24, 0x2180, URZ ;  /* 0x0000218018187890 */ /* 0x000fe2000fffe03f */
[----:B------:R-:W-:Y:S01]  /*7590*/  SEL R5, RZ, 0x1, P1 ;  /* 0x00000001ff057807 */ /* 0x000fe20000800000 */
[----:B------:R-:W-:Y:S01]  /*75a0*/  UIADD3 UR8, UR8, 0x14180, URZ ;  /* 0x0001418008087890 */ /* 0x000fe2000fffe03f */
[----:B------:R-:W-:Y:S01]  /*75b0*/  SEL R3, R3, RZ, P1 ;  /* 0x000000ff03037207 */ /* 0x000fe20000800000 */
[----:B------:R-:W-:Y:S01]  /*75c0*/  UMOV UR25, UR33 ;  /* 0x0000002100197c82 */ /* 0x000fe20008000000 */
[----:B------:R-:W-:Y:S01]  /*75d0*/  UMOV UR28, UR36 ;  /* 0x00000024001c7c82 */ /* 0x000fe20008000000 */
[----:B------:R-:W-:Y:S01]  /*75e0*/  UMOV UR27, UR35 ;  /* 0x00000023001b7c82 */ /* 0x000fe20008000000 */
[----:B------:R-:W-:Y:S01]  /*75f0*/  UMOV UR17, UR33 ;  /* 0x0000002100117c82 */ /* 0x000fe20008000000 */
[----:B------:R-:W-:Y:S01]  /*7600*/  UMOV UR18, UR34 ;  /* 0x0000002200127c82 */ /* 0x000fe20008000000 */
[----:B------:R-:W-:Y:S01]  /*7610*/  UMOV UR20, UR36 ;  /* 0x0000002400147c82 */ /* 0x000fe20008000000 */
[----:B------:R0:W-:Y:S01]  /*7620*/  UTMALDG.3D.MULTICAST [UR32], [UR4], UR46, desc[UR6] ;  /* 0x00000620040073b4 */ /* 0x0001e2000801182e */
[----:B------:R-:W-:Y:S01]  /*7630*/  UMOV UR9, UR33 ;  /* 0x0000002100097c82 */ /* 0x000fe20008000000 */
[----:B------:R-:W-:Y:S01]  /*7640*/  UMOV UR11, UR19 ;  /* 0x00000013000b7c82 */ /* 0x000fe20008000000 */
[----:B------:R-:W-:Y:S01]  /*7650*/  UMOV UR12, UR36 ;  /* 0x00000024000c7c82 */ /* 0x000fe20008000000 */
[----:B------:R-:W-:Y:S01]  /*7660*/  UMOV UR10, UR26 ;  /* 0x0000001a000a7c82 */ /* 0x000fe20008000000 */
[----:B------:R-:W-:Y:S01]  /*7670*/  LOP3.LUT R2, R2, R5, RZ, 0x3c, !PT ;  /* 0x0000000502027212 */ /* 0x000fe200078e3cff */
[----:B------:R0:W-:Y:S01]  /*7680*/  UTMALDG.3D.MULTICAST [UR24], [UR4], UR46, desc[UR6] ;  /* 0x00000618040073b4 */ /* 0x0001e2000801182e */
[----:B------:R0:W-:Y:S01]  /*7690*/  UTMALDG.3D.MULTICAST [UR16], [UR42], UR47, desc[UR6] ;  /* 0x000006102a0073b4 */ /* 0x0001e2000801182f */
[----:B------:R0:W-:Y:S02]  /*76a0*/  UTMALDG.3D.MULTICAST [UR8], [UR42], UR47, desc[UR6] ;  /* 0x000006082a0073b4 */ /* 0x0001e4000801182f */
[----:B0-----:R-:W-:Y:S05]  /*76b0*/  @P2 BRA `(.L_x_173) ;  /* 0xfffffffc00002947 */ /* 0x001fea000383ffff */
.L_x_169:
[----:B------:R-:W-:Y:S05]  /*76c0*/  BSYNC B1 ;  /* 0x0000000000017941 */ /* 0x000fea0003800000 */
.L_x_168:
[----:B------:R-:W-:Y:S01]  /*76d0*/  LOP3.LUT P4, RZ, R0, 0xff, RZ, 0xc0, !PT ;  /* 0x000000ff00ff7812 */ /* 0x000fe2000788c0ff */
[----:B------:R-:W-:Y:S01]  /*76e0*/  VIADD R8, R8, UR37 ;  /* 0x0000002508087c36 */ /* 0x000fe20008000000 */
[----:B------:R-:W-:Y:S01]  /*76f0*/  ULDC.64 UR4, c[0x0][0x650] ;  /* 0x0001940000047ab9 */ /* 0x000fe20000000a00 */
[----:B------:R-:W-:Y:S01]  /*7700*/  BSSY B1, `(.L_x_174) ;  /* 0x000006f000017945 */ /* 0x000fe20003800000 */
[----:B------:R-:W-:Y:S02]  /*7710*/  IMAD.MOV.U32 R18, RZ, RZ, -0x1 ;  /* 0xffffffffff127424 */ /* 0x000fe400078e00ff */
[----:B------:R-:W-:Y:S01]  /*7720*/  SHF.R.U32.HI R0, RZ, 0x2, R8 ;  /* 0x00000002ff007819 */ /* 0x000fe20000011608 */
[----:B------:R-:W-:Y:S01]  /*7730*/  IMAD.MOV.U32 R19, RZ, RZ, -0x1 ;  /* 0xffffffffff137424 */ /* 0x000fe200078e00ff */
[----:B------:R-:W-:Y:S02]  /*7740*/  ISETP.GT.U32.AND P1, PT, R8, 0x3, PT ;  /* 0x000000030800780c */ /* 0x000fe40003f24070 */
[----:B------:R-:W-:-:S02]  /*7750*/  LOP3.LUT R0, R0, 0x1, RZ, 0xc0, !PT ;  /* 0x0000000100007812 */ /* 0x000fc400078ec0ff */
[----:B------:R-:W-:Y:S01]  /*7760*/  LOP3.LUT R8, R8, 0x3, RZ, 0xc0, !PT ;  /* 0x0000000308087812 */ /* 0x000fe200078ec0ff */
[----:B------:R-:W0:Y:S01]  /*7770*/  @P4 S2R R3, SR_CgaCtaId ;  /* 0x0000000000034919 */ /* 0x000e220000008800 */
[----:B------:R-:W-:Y:S02]  /*7780*/  @P4 MOV R2, 0x400 ;  /* 0x0000040000024802 */ /* 0x000fe40000000f00 */
[----:B------:R-:W-:Y:S02]  /*7790*/  ISETP.NE.U32.AND P2, PT, R0, 0x1, PT ;  /* 0x000000010000780c */ /* 0x000fe40003f45070 */
[----:B0-----:R-:W-:Y:S01]  /*77a0*/  @P4 LEA R2, R3, R2, 0x18 ;  /* 0x0000000203024211 */ /* 0x001fe200078ec0ff */
[----:B------:R-:W-:-:S03]  /*77b0*/  IMAD.U32 R3, RZ, RZ, UR37 ;  /* 0x00000025ff037e24 */ /* 0x000fc6000f8e00ff */
[----:B------:R0:W-:Y:S01]  /*77c0*/  @P4 SYNCS.ARRIVE.TRANS64.A1T0 RZ, [R2+URZ+0x78], RZ ;  /* 0x000078ff02ff49a7 */ /* 0x0001e2000810003f */
[----:B------:R-:W-:Y:S02]  /*77d0*/  IADD3 R16, P4, R16, UR52, RZ ;  /* 0x0000003410107c10 */ /* 0x000fe4000ff9e0ff */
[----:B------:R-:W-:Y:S02]  /*77e0*/  ISETP.LT.U32.AND P1, PT, R3, 0x4, P1 ;  /* 0x000000040300780c */ /* 0x000fe40000f21070 */
[----:B------:R-:W-:Y:S02]  /*77f0*/  IADD3.X R17, R17, UR39, RZ, P4, !PT ;  /* 0x0000002711117c10 */ /* 0x000fe4000a7fe4ff */
[----:B------:R-:W-:Y:S02]  /*7800*/  ISETP.GE.U32.AND P4, PT, R16, UR4, PT ;  /* 0x0000000410007c0c */ /* 0x000fe4000bf86070 */
[----:B------:R-:W-:Y:S02]  /*7810*/  SEL R0, RZ, 0x1, !P1 ;  /* 0x00000001ff007807 */ /* 0x000fe40004800000 */
[----:B------:R-:W-:-:S02]  /*7820*/  ISETP.GE.U32.AND.EX P1, PT, R17, UR5, PT, P4 ;  /* 0x0000000511007c0c */ /* 0x000fc4000bf26140 */
[----:B------:R-:W-:Y:S02]  /*7830*/  ISETP.GT.U32.AND P2, PT, R3, 0x3, !P2 ;  /* 0x000000030300780c */ /* 0x000fe40005744070 */
[----:B------:R-:W-:Y:S02]  /*7840*/  PRMT R3, RZ, 0x7610, R3 ;  /* 0x00007610ff037816 */ /* 0x000fe40000000003 */
[----:B0-----:R-:W-:-:S04]  /*7850*/  SEL R2, RZ, 0x1, !P2 ;  /* 0x00000001ff027807 */ /* 0x001fc80005000000 */
[--C-:B------:R-:W-:Y:S01]  /*7860*/  LOP3.LUT R9, R2, R9, R0.reuse, 0x96, !PT ;  /* 0x0000000902097212 */ /* 0x100fe200078e9600 */
[----:B------:R-:W-:Y:S01]  /*7870*/  IMAD.MOV.U32 R2, RZ, RZ, -0x1 ;  /* 0xffffffffff027424 */ /* 0x000fe200078e00ff */
[----:B------:R-:W-:Y:S01]  /*7880*/  PRMT R0, RZ, 0x7610, R0 ;  /* 0x00007610ff007816 */ /* 0x000fe20000000000 */
[----:B------:R-:W-:Y:S06]  /*7890*/  @P1 BRA `(.L_x_175) ;  /* 0x0000000400541947 */ /* 0x000fec0003800000 */
[----:B------:R-:W0:Y:S01]  /*78a0*/  S2UR UR4, SR_CTAID.X ;  /* 0x00000000000479c3 */ /* 0x000e220000002500 */
[----:B------:R-:W-:Y:S01]  /*78b0*/  ULDC.64 UR6, c[0x0][0x628] ;  /* 0x00018a0000067ab9 */ /* 0x000fe20000000a00 */
[----:B------:R-:W-:Y:S01]  /*78c0*/  ULDC UR5, c[0x0][0x150] ;  /* 0x0000540000057ab9 */ /* 0x000fe20000000800 */
[----:B------:R-:W-:Y:S01]  /*78d0*/  ISETP.NE.U32.AND P1, PT, RZ, UR6, PT ;  /* 0x00000006ff007c0c */ /* 0x000fe2000bf25070 */
[----:B------:R-:W-:Y:S01]  /*78e0*/  ULDC UR8, c[0x0][0x630] ;  /* 0x00018c0000087ab9 */ /* 0x000fe20000000800 */
[----:B------:R-:W-:Y:S01]  /*78f0*/  ULDC UR10, c[0x0][0x154] ;  /* 0x00005500000a7ab9 */ /* 0x000fe20000000800 */
[----:B------:R-:W-:Y:S01]  /*7900*/  IMAD.MOV.U32 R2, RZ, RZ, R16 ;  /* 0x000000ffff027224 */ /* 0x000fe200078e0010 */
[----:B------:R-:W-:Y:S01]  /*7910*/  ISETP.NE.AND.EX P1, PT, RZ, UR7, PT, P1 ;  /* 0x00000007ff007c0c */ /* 0x000fe2000bf25310 */
[----:B------:R-:W1:Y:S01]  /*7920*/  S2UR UR9, SR_CTAID.Y ;  /* 0x00000000000979c3 */ /* 0x000e620000002600 */
[----:B0-----:R-:W-:-:S05]  /*7930*/  I2FP.F32.U32 R3, UR4 ;  /* 0x0000000400037c45 */ /* 0x001fca0008201000 */
[----:B------:R-:W-:Y:S01]  /*7940*/  FMUL R10, R3, UR5 ;  /* 0x00000005030a7c20 */ /* 0x000fe20008400000 */
[----:B------:R-:W-:-:S05]  /*7950*/  IMAD.MOV.U32 R3, RZ, RZ, R17 ;  /* 0x000000ffff037224 */ /* 0x000fca00078e0011 */
[----:B------:R-:W-:Y:S05]  /*7960*/  @!P1 BRA `(.L_x_176) ;  /* 0x0000000000289947 */ /* 0x000fea0003800000 */
[----:B------:R-:W-:Y:S02]  /*7970*/  ULDC UR5, c[0x0][0x634] ;  /* 0x00018d0000057ab9 */ /* 0x000fe40000000800 */
[----:B------:R-:W-:-:S05]  /*7980*/  IADD3 R7, P1, R16, UR5, RZ ;  /* 0x0000000510077c10 */ /* 0x000fca000ff3e0ff */
[----:B------:R-:W-:-:S04]  /*7990*/  IMAD.X R11, RZ, RZ, R17, P1 ;  /* 0x000000ffff0b7224 */ /* 0x000fc800008e0611 */
[----:B------:R-:W-:-:S04]  /*79a0*/  IMAD.WIDE.U32 R4, R11, UR6, RZ ;  /* 0x000000060b047c25 */ /* 0x000fc8000f8e00ff */
[----:B------:R-:W-:-:S04]  /*79b0*/  IMAD.WIDE.U32 R4, P1, R7, UR7, R4 ;  /* 0x0000000707047c25 */ /* 0x000fc8000f820004 */
[----:B------:R-:W-:-:S04]  /*79c0*/  IMAD.WIDE.U32 R6, R7, UR6, RZ ;  /* 0x0000000607067c25 */ /* 0x000fc8000f8e00ff */
[----:B------:R-:W-:Y:S01]  /*79d0*/  IMAD.X R3, RZ, RZ, RZ, P1 ;  /* 0x000000ffff037224 */ /* 0x000fe200008e06ff */
[----:B------:R-:W-:Y:S01]  /*79e0*/  IADD3 RZ, P1, R7, R4, RZ ;  /* 0x0000000407ff7210 */ /* 0x000fe20007f3e0ff */
[----:B------:R-:W-:-:S04]  /*79f0*/  IMAD.MOV.U32 R2, RZ, RZ, R5 ;  /* 0x000000ffff027224 */ /* 0x000fc800078e0005 */
[----:B------:R-:W-:-:S08]  /*7a00*/  IMAD.WIDE.U32.X R2, R11, UR7, R2, P1 ;  /* 0x000000070b027c25 */ /* 0x000fd000088e0402 */
.L_x_176:
[--C-:B------:R-:W-:Y:S01]  /*7a10*/  SHF.R.U64 R19, R2, UR8, R3.reuse ;  /* 0x0000000802137c19 */ /* 0x100fe20008001203 */
[----:B------:R-:W0:Y:S01]  /*7a20*/  F2I.U32.TRUNC.NTZ R10, R10 ;  /* 0x0000000a000a7305 */ /* 0x000e22000020f000 */
[----:B------:R-:W-:Y:S01]  /*7a30*/  SHF.R.U32.HI R2, RZ, UR8, R3 ;  /* 0x00000008ff027c19 */ /* 0x000fe20008011603 */
[----:B------:R-:W-:Y:S01]  /*7a40*/  ULDC.64 UR6, c[0x0][0x620] ;  /* 0x0001880000067ab9 */ /* 0x000fe20000000a00 */
[----:B------:R-:W-:Y:S01]  /*7a50*/  IADD3 R5, P1, RZ, -R19, RZ ;  /* 0x80000013ff057210 */ /* 0x000fe20007f3e0ff */
[----:B------:R-:W2:Y:S01]  /*7a60*/  LDC R15, c[0x0][0x610] ;  /* 0x00018400ff0f7b82 */ /* 0x000ea20000000800 */
[----:B-1----:R-:W-:Y:S01]  /*7a70*/  I2FP.F32.U32 R4, UR9 ;  /* 0x0000000900047c45 */ /* 0x002fe20008201000 */
[----:B------:R-:W-:Y:S01]  /*7a80*/  ULDC UR8, c[0x0][0x658] ;  /* 0x0001960000087ab9 */ /* 0x000fe20000000800 */
[----:B------:R-:W-:Y:S01]  /*7a90*/  ULDC UR12, c[0x0][0x648] ;  /* 0x00019200000c7ab9 */ /* 0x000fe20000000800 */
[----:B------:R-:W-:Y:S02]  /*7aa0*/  IMAD.X R2, RZ, RZ, ~R2, P1 ;  /* 0x000000ffff027224 */ /* 0x000fe400008e0e02 */
[----:B------:R-:W-:Y:S01]  /*7ab0*/  FMUL R6, R4, UR10 ;  /* 0x0000000a04067c20 */ /* 0x000fe20008400000 */
[----:B------:R-:W-:Y:S01]  /*7ac0*/  ULDC.64 UR10, c[0x0][0x640] ;  /* 0x00019000000a7ab9 */ /* 0x000fe20000000a00 */
[----:B------:R-:W-:Y:S01]  /*7ad0*/  IMAD R4, R2, UR6, RZ ;  /* 0x0000000602047c24 */ /* 0x000fe2000f8e02ff */
[----:B------:R-:W-:Y:S01]  /*7ae0*/  ISETP.NE.U32.AND P1, PT, RZ, UR10, PT ;  /* 0x0000000aff007c0c */ /* 0x000fe2000bf25070 */
[C---:B------:R-:W-:Y:S01]  /*7af0*/  IMAD.WIDE.U32 R2, R5.reuse, UR6, R16 ;  /* 0x0000000605027c25 */ /* 0x040fe2000f8e0010 */
[----:B0-----:R-:W-:Y:S01]  /*7b00*/  R2UR UR5, R10 ;  /* 0x000000000a0572ca */ /* 0x001fe200000e0000 */
[----:B------:R-:W0:Y:S01]  /*7b10*/  F2I.U32.TRUNC.NTZ R6, R6 ;  /* 0x0000000600067305 */ /* 0x000e22000020f000 */
[----:B------:R-:W-:Y:S01]  /*7b20*/  ULDC UR6, c[0x0][0x618] ;  /* 0x0001860000067ab9 */ /* 0x000fe20000000800 */
[----:B------:R-:W-:Y:S01]  /*7b30*/  IMAD R5, R5, UR7, R4 ;  /* 0x0000000705057c24 */ /* 0x000fe2000f8e0204 */
[----:B------:R-:W-:-:S03]  /*7b40*/  ISETP.NE.AND.EX P1, PT, RZ, UR11, PT, P1 ;  /* 0x0000000bff007c0c */ /* 0x000fc6000bf25310 */
[----:B------:R-:W-:-:S05]  /*7b50*/  IMAD.IADD R3, R3, 0x1, R5 ;  /* 0x0000000103037824 */ /* 0x000fca00078e0205 */
[--C-:B------:R-:W-:Y:S02]  /*7b60*/  SHF.R.U64 R10, R2, UR6, R3.reuse ;  /* 0x00000006020a7c19 */ /* 0x100fe40008001203 */
[----:B------:R-:W-:Y:S01]  /*7b70*/  SHF.R.U32.HI R3, RZ, UR6, R3 ;  /* 0x00000006ff037c19 */ /* 0x000fe20008011603 */
[----:B------:R-:W-:Y:S01]  /*7b80*/  ULDC UR6, c[0x0][0x608] ;  /* 0x0001820000067ab9 */ /* 0x000fe20000000800 */
[----:B0-----:R-:W-:Y:S02]  /*7b90*/  R2UR UR7, R6 ;  /* 0x00000000060772ca */ /* 0x001fe400000e0000 */
[--C-:B------:R-:W-:Y:S02]  /*7ba0*/  SHF.R.U64 R12, R10, UR6, R3.reuse ;  /* 0x000000060a0c7c19 */ /* 0x100fe40008001203 */
[----:B------:R-:W-:Y:S01]  /*7bb0*/  SHF.R.U32.HI R3, RZ, UR6, R3 ;  /* 0x00000006ff037c19 */ /* 0x000fe20008011603 */
[----:B------:R-:W-:-:S03]  /*7bc0*/  UIADD3 UR6, -UR5, URZ, URZ ;  /* 0x0000003f05067290 */ /* 0x000fc6000fffe13f */
[--C-:B------:R-:W-:Y:S01]  /*7bd0*/  SHF.R.U64 R13, R12, UR8, R3.reuse ;  /* 0x000000080c0d7c19 */ /* 0x100fe20008001203 */
[----:B------:R-:W-:Y:S01]  /*7be0*/  ULDC UR5, c[0x0][0x144] ;  /* 0x0000510000057ab9 */ /* 0x000fe20000000800 */
[----:B------:R-:W-:-:S03]  /*7bf0*/  SHF.R.U32.HI R3, RZ, UR8, R3 ;  /* 0x00000008ff037c19 */ /* 0x000fc60008011603 */
[----:B------:R-:W-:Y:S01]  /*7c00*/  IMAD.MOV.U32 R2, RZ, RZ, R13 ;  /* 0x000000ffff027224 */ /* 0x000fe200078e000d */
[----:B------:R-:W-:Y:S06]  /*7c10*/  @!P1 BRA `(.L_x_177) ;  /* 0x0000000000289947 */ /* 0x000fec0003800000 */
        /* <DEDUP_REMOVED lines=10> */
.L_x_177:
[----:B------:R-:W-:Y:S01]  /*7cc0*/  UISETP.NE.AND UP0, UPT, UR38, URZ, UPT ;  /* 0x0000003f2600728c */ /* 0x000fe2000bf05270 */
[----:B------:R-:W-:Y:S01]  /*7cd0*/  SHF.R.U64 R3, R2, UR12, R3 ;  /* 0x0000000c02037c19 */ /* 0x000fe20008001203 */
[----:B------:R-:W-:Y:S01]  /*7ce0*/  UIADD3 UR7, -UR7, URZ, URZ ;  /* 0x0000003f07077290 */ /* 0x000fe2000fffe13f */
[----:B------:R-:W-:Y:S01]  /*7cf0*/  LOP3.LUT R2, R12, UR22, RZ, 0xc0, !PT ;  /* 0x000000160c027c12 */ /* 0x000fe2000f8ec0ff */
[----:B------:R-:W-:Y:S01]  /*7d00*/  UIMAD UR4, UR5, UR6, UR4 ;  /* 0x00000006050472a4 */ /* 0x000fe2000f8e0204 */
[----:B------:R-:W-:Y:S01]  /*7d10*/  LOP3.LUT R5, R10, UR13, RZ, 0xc0, !PT ;  /* 0x0000000d0a057c12 */ /* 0x000fe2000f8ec0ff */
[----:B------:R-:W-:Y:S01]  /*7d20*/  IMAD.MOV R4, RZ, RZ, -R3 ;  /* 0x000000ffff047224 */ /* 0x000fe200078e0a03 */
[----:B------:R-:W-:Y:S01]  /*7d30*/  ULDC UR5, c[0x0][0x148] ;  /* 0x0000520000057ab9 */ /* 0x000fe20000000800 */
[----:B------:R-:W-:Y:S01]  /*7d40*/  IMAD R18, R3, UR14, R2 ;  /* 0x0000000e03127c24 */ /* 0x000fe2000f8e0202 */
[----:B------:R-:W-:Y:S01]  /*7d50*/  PLOP3.LUT P1, PT, PT, PT, UP0, 0x80, 0x0 ;  /* 0x000000000000781c */ /* 0x000fe20003f2f008 */
[----:B------:R-:W-:Y:S01]  /*7d60*/  IMAD.MOV.U32 R3, RZ, RZ, 0x1 ;  /* 0x00000001ff037424 */ /* 0x000fe200078e00ff */
[----:B------:R-:W-:-:S03]  /*7d70*/  @UP0 UIMAD UR4, UR5, UR7, UR9 ;  /* 0x00000007050402a4 */ /* 0x000fc6000f8e0209 */
[----:B------:R-:W-:Y:S02]  /*7d80*/  ULDC UR5, c[0x0][0x638] ;  /* 0x00018e0000057ab9 */ /* 0x000fe40000000800 */
[----:B------:R-:W-:Y:S02]  /*7d90*/  IMAD R2, R4, UR5, R13 ;  /* 0x0000000504027c24 */ /* 0x000fe4000f8e020d */
[----:B--2---:R-:W-:Y:S01]  /*7da0*/  IMAD R18, R18, R15, UR4 ;  /* 0x0000000412127e24 */ /* 0x004fe2000f8e020f */
[----:B------:R-:W-:Y:S02]  /*7db0*/  ULDC UR4, c[0x0][0x600] ;  /* 0x0001800000047ab9 */ /* 0x000fe40000000800 */
[----:B------:R-:W-:-:S05]  /*7dc0*/  IMAD R5, R2, UR4, R5 ;  /* 0x0000000402057c24 */ /* 0x000fca000f8e0205 */
[----:B------:R-:W-:Y:S02]  /*7dd0*/  SEL R2, R5, R18, !P1 ;  /* 0x0000001205027207 */ /* 0x000fe40004800000 */
[----:B------:R-:W-:-:S07]  /*7de0*/  SEL R18, R18, R5, !P1 ;  /* 0x0000000512127207 */ /* 0x000fce0004800000 */
.L_x_175:
[----:B------:R-:W-:Y:S05]  /*7df0*/  BSYNC B1 ;  /* 0x0000000000017941 */ /* 0x000fea0003800000 */
.L_x_174:
[----:B------:R-:W-:-:S13]  /*7e00*/  LOP3.LUT P1, RZ, R3, 0xff, RZ, 0xc0, !PT ;  /* 0x000000ff03ff7812 */ /* 0x000fda000782c0ff */
[----:B------:R-:W-:Y:S05]  /*7e10*/  @P1 BRA `(.L_x_178) ;  /* 0xfffffff000f01947 */ /* 0x000fea000383ffff */
[----:B------:R-:W-:Y:S05]  /*7e20*/  BSYNC B0 ;  /* 0x0000000000007941 */ /* 0x000fea0003800000 */
.L_x_166:
[----:B------:R-:W-:-:S03]  /*7e30*/  UMOV UR4, 0xffffffff ;  /* 0xffffffff00047882 */ /* 0x000fc60000000000 */
[----:B------:R-:W-:Y:S05]  /*7e40*/  BRA.DIV UR4, `(.L_x_179) ;  /* 0x0000000604447947 */ /* 0x000fea000b800000 */
[----:B------:R-:W-:-:S13]  /*7e50*/  ELECT P6, URZ, PT ;  /* 0x00000000003f782f */ /* 0x000fda00038c0000 */
.L_x_195:
[----:B------:R-:W-:Y:S04]  /*7e60*/  BSSY B0, `(.L_x_180) ;  /* 0x000002c000007945 */ /* 0x000fe80003800000 */
[----:B------:R-:W-:Y:S05]  /*7e70*/  @!P6 BRA `(.L_x_181) ;  /* 0x0000000000a8e947 */ /* 0x000fea0003800000 */
[----:B------:R-:W-:-:S04]  /*7e80*/  ULOP3.LUT UR4, UR40, 0x2, URZ, 0xfc, !UPT ;  /* 0x0000000228047892 */ /* 0x000fc8000f8efc3f */
[----:B------:R-:W-:-:S06]  /*7e90*/  UISETP.NE.AND UP0, UPT, UR4, 0x3, UPT ;  /* 0x000000030400788c */ /* 0x000fcc000bf05270 */
[----:B------:R-:W-:-:S13]  /*7ea0*/  PLOP3.LUT P0, PT, PT, PT, UP0, 0x80, 0x0 ;  /* 0x000000000000781c */ /* 0x000fda0003f0f008 */
[----:B------:R-:W-:Y:S05]  /*7eb0*/  @!P0 BRA `(.L_x_182) ;  /* 0x0000000000048947 */ /* 0x000fea0003800000 */
[----:B------:R-:W-:Y:S01]  /*7ec0*/  BPT.TRAP 0x1 ;  /* 0x000000040000795c */ /* 0x000fe20000300000 */
.L_x_182:
[----:B------:R-:W0:Y:S01]  /*7ed0*/  S2R R3, SR_CgaCtaId ;  /* 0x0000000000037919 */ /* 0x000e220000008800 */
[----:B------:R-:W-:Y:S02]  /*7ee0*/  MOV R0, 0x400 ;  /* 0x0000040000007802 */ /* 0x000fe40000000f00 */
[----:B------:R-:W-:Y:S02]  /*7ef0*/  SHF.L.U32 R2, R9, 0x1f, RZ ;  /* 0x0000001f09027819 */ /* 0x000fe400000006ff */
[----:B0-----:R-:W-:-:S05]  /*7f00*/  LEA R3, R3, R0, 0x18 ;  /* 0x0000000003037211 */ /* 0x001fca00078ec0ff */
[----:B------:R-:W-:-:S04]  /*7f10*/  VIADD R3, R3, 0x20 ;  /* 0x0000002003037836 */ /* 0x000fc80000000000 */
[C---:B------:R-:W-:Y:S02]  /*7f20*/  IMAD R5, R8.reuse, 0x8, R3 ;  /* 0x0000000808057824 */ /* 0x040fe400078e0203 */
[----:B------:R-:W-:Y:S02]  /*7f30*/  VIADD R8, R8, 0x1 ;  /* 0x0000000108087836 */ /* 0x000fe40000000000 */
[----:B------:R-:W0:Y:S03]  /*7f40*/  SYNCS.PHASECHK.TRANS64.TRYWAIT P0, [R5+URZ], R2 ;  /* 0x00000002050075a7 */ /* 0x000e26000800017f */
[----:B------:R-:W-:-:S04]  /*7f50*/  ISETP.NE.AND P1, PT, R8, 0x4, PT ;  /* 0x000000040800780c */ /* 0x000fc80003f25270 */
[----:B------:R-:W-:Y:S02]  /*7f60*/  SEL R0, RZ, 0x1, P1 ;  /* 0x00000001ff007807 */ /* 0x000fe40000800000 */
[----:B------:R-:W-:Y:S02]  /*7f70*/  SEL R8, R8, RZ, P1 ;  /* 0x000000ff08087207 */ /* 0x000fe40000800000 */
[----:B------:R-:W-:-:S03]  /*7f80*/  LOP3.LUT R9, R9, R0, RZ, 0x3c, !PT ;  /* 0x0000000009097212 */ /* 0x000fc600078e3cff */
[----:B------:R-:W-:Y:S01]  /*7f90*/  IMAD R7, R8, 0x8, R3 ;  /* 0x0000000808077824 */ /* 0x000fe200078e0203 */
[----:B------:R-:W-:Y:S01]  /*7fa0*/  SHF.L.U32 R4, R9, 0x1f, RZ ;  /* 0x0000001f09047819 */ /* 0x000fe200000006ff */
[----:B0-----:R-:W-:Y:S06]  /*7fb0*/  @!P0 BRA `(.L_x_183) ;  /* 0x0000000400088947 */ /* 0x001fec0003800000 */
.L_x_196:
[----:B------:R-:W1:Y:S01]  /*7fc0*/  SYNCS.PHASECHK.TRANS64.TRYWAIT P0, [R7+URZ], R4 ;  /* 0x00000004070075a7 */ /* 0x000e62000800017f */
[----:B------:R-:W-:-:S05]  /*7fd0*/  VIADD R0, R8, 0x1 ;  /* 0x0000000108007836 */ /* 0x000fca0000000000 */
[----:B------:R-:W-:-:S04]  /*7fe0*/  ISETP.NE.AND P1, PT, R0, 0x4, PT ;  /* 0x000000040000780c */ /* 0x000fc80003f25270 */
[----:B0-----:R-:W-:Y:S02]  /*7ff0*/  SEL R2, RZ, 0x1, P1 ;  /* 0x00000001ff027807 */ /* 0x001fe40000800000 */
[----:B------:R-:W-:Y:S02]  /*8000*/  SEL R0, R0, RZ, P1 ;  /* 0x000000ff00007207 */ /* 0x000fe40000800000 */
[----:B------:R-:W-:-:S03]  /*8010*/  LOP3.LUT R9, R9, R2, RZ, 0x3c, !PT ;  /* 0x0000000209097212 */ /* 0x000fc600078e3cff */
[----:B------:R-:W-:Y:S01]  /*8020*/  IMAD R6, R0, 0x8, R3 ;  /* 0x0000000800067824 */ /* 0x000fe200078e0203 */
[----:B------:R-:W-:Y:S01]  /*8030*/  SHF.L.U32 R5, R9, 0x1f, RZ ;  /* 0x0000001f09057819 */ /* 0x000fe200000006ff */
[----:B-1----:R-:W-:Y:S06]  /*8040*/  @!P0 BRA `(.L_x_184) ;  /* 0x0000000000f88947 */ /* 0x002fec0003800000 */
.L_x_197:
[----:B------:R-:W1:Y:S01]  /*8050*/  SYNCS.PHASECHK.TRANS64.TRYWAIT P0, [R6+URZ], R5 ;  /* 0x00000005060075a7 */ /* 0x000e62000800017f */
[----:B------:R-:W-:-:S05]  /*8060*/  VIADD R0, R0, 0x1 ;  /* 0x0000000100007836 */ /* 0x000fca0000000000 */
[----:B------:R-:W-:-:S04]  /*8070*/  ISETP.NE.AND P1, PT, R0, 0x4, PT ;  /* 0x000000040000780c */ /* 0x000fc80003f25270 */
[----:B------:R-:W-:Y:S02]  /*8080*/  SEL R2, RZ, 0x1, P1 ;  /* 0x00000001ff027807 */ /* 0x000fe40000800000 */
[----:B------:R-:W-:Y:S02]  /*8090*/  SEL R0, R0, RZ, P1 ;  /* 0x000000ff00007207 */ /* 0x000fe40000800000 */
[----:B------:R-:W-:Y:S01]  /*80a0*/  LOP3.LUT R2, R9, R2, RZ, 0x3c, !PT ;  /* 0x0000000209027212 */ /* 0x000fe200078e3cff */
[----:B-1----:R-:W-:Y:S06]  /*80b0*/  @!P0 BRA `(.L_x_185) ;  /* 0x0000000000f08947 */ /* 0x002fec0003800000 */
.L_x_198:
[----:B------:R-:W-:Y:S01]  /*80c0*/  IMAD R3, R0, 0x8, R3 ;  /* 0x0000000800037824 */ /* 0x000fe200078e0203 */
[----:B------:R-:W-:-:S07]  /*80d0*/  SHF.L.U32 R0, R2, 0x1f, RZ ;  /* 0x0000001f02007819 */ /* 0x000fce00000006ff */
.L_x_186:
[----:B--2---:R2:W3:Y:S02]  /*80e0*/  SYNCS.PHASECHK.TRANS64.TRYWAIT P0, [R3+URZ], R0 ;  /* 0x00000000030075a7 */ /* 0x0044e4000800017f */
[----:B---3--:R-:W-:Y:S05]  /*80f0*/  @!P0 NANOSLEEP.SYNCS 0x989680 ;  /* 0x009896800000895d */ /* 0x008fea0003900000 */
[----:B------:R-:W3:Y:S02]  /*8100*/  @!P0 SYNCS.PHASECHK.TRANS64 P0, [R3+URZ], R0 ;  /* 0x00000000030085a7 */ /* 0x000ee4000800007f */
[----:B---3--:R-:W-:Y:S05]  /*8110*/  @!P0 BRA `(.L_x_186) ;  /* 0xfffffffc00f08947 */ /* 0x008fea000383ffff */
.L_x_181:
[----:B------:R-:W-:Y:S05]  /*8120*/  BSYNC B0 ;  /* 0x0000000000007941 */ /* 0x000fea0003800000 */
.L_x_180:
[----:B------:R-:W-:Y:S05]  /*8130*/  EXIT ;  /* 0x000000000000794d */ /* 0x000fea0003800000 */
.L_x_18:
[----:B0-----:R0:W1:Y:S02]  /*8140*/  SYNCS.PHASECHK.TRANS64.TRYWAIT P0, [R97+URZ+-0x8], R0 ;  /* 0xfffff800610075a7 */ /* 0x001064000800017f */
[----:B-1----:R-:W-:Y:S05]  /*8150*/  @!P0 NANOSLEEP.SYNCS 0x989680 ;  /* 0x009896800000895d */ /* 0x002fea0003900000 */
[----:B------:R-:W1:Y:S02]  /*8160*/  @!P0 SYNCS.PHASECHK.TRANS64 P0, [R97+URZ+-0x8], R0 ;  /* 0xfffff800610085a7 */ /* 0x000e64000800007f */
[----:B-1----:R-:W-:Y:S05]  /*8170*/  @!P0 BRA `(.L_x_18) ;  /* 0xfffffffc00f08947 */ /* 0x002fea000383ffff */
[----:B------:R-:W-:Y:S05]  /*8180*/  BRA `(.L_x_187) ;  /* 0xffffff9400c87947 */ /* 0x000fea000383ffff */
.L_x_23:
[----:B-1----:R1:W2:Y:S02]  /*8190*/  SYNCS.PHASECHK.TRANS64.TRYWAIT P1, [R3+URZ], R0 ;  /* 0x00000000030075a7 */ /* 0x0022a4000802017f */
[----:B--2---:R-:W-:Y:S05]  /*81a0*/  @!P1 NANOSLEEP.SYNCS 0x989680 ;  /* 0x009896800000995d */ /* 0x004fea0003900000 */
[----:B------:R-:W2:Y:S02]  /*81b0*/  @!P1 SYNCS.PHASECHK.TRANS64 P1, [R3+URZ], R0 ;  /* 0x00000000030095a7 */ /* 0x000ea4000802007f */
[----:B--2---:R-:W-:Y:S05]  /*81c0*/  @!P1 BRA `(.L_x_23) ;  /* 0xfffffffc00f09947 */ /* 0x004fea000383ffff */
[----:B------:R-:W-:Y:S05]  /*81d0*/  BRA `(.L_x_22) ;  /* 0xffffff9800407947 */ /* 0x000fea000383ffff */
.L_x_28:
[----:B-1----:R-:W-:-:S04]  /*81e0*/  IMAD.U32 R5, RZ, RZ, UR4 ;  /* 0x00000004ff057e24 */ /* 0x002fc8000f8e00ff */
[----:B------:R1:W2:Y:S03]  /*81f0*/  SYNCS.PHASECHK.TRANS64.TRYWAIT P1, [R5+URZ], R4 ;  /* 0x00000004050075a7 */ /* 0x0002a6000802017f */
[----:B--2---:R-:W-:Y:S05]  /*8200*/  @!P1 NANOSLEEP.SYNCS 0x989680 ;  /* 0x009896800000995d */ /* 0x004fea0003900000 */
[----:B------:R-:W2:Y:S02]  /*8210*/  @!P1 SYNCS.PHASECHK.TRANS64 P1, [R5+URZ], R4 ;  /* 0x00000004050095a7 */ /* 0x000ea4000802007f */
[----:B--2---:R-:W-:Y:S05]  /*8220*/  @!P1 BRA `(.L_x_28) ;  /* 0xfffffffc00ec9947 */ /* 0x004fea000383ffff */
[----:B------:R-:W-:Y:S05]  /*8230*/  BRA `(.L_x_27) ;  /* 0xffffff9c00807947 */ /* 0x000fea000383ffff */
.L_x_34:
[----:B0-----:R0:W1:Y:S02]  /*8240*/  SYNCS.PHASECHK.TRANS64.TRYWAIT P0, [R97+URZ+0x8], R0 ;  /* 0x00000800610075a7 */ /* 0x001064000800017f */
[----:B-1----:R-:W-:Y:S05]  /*8250*/  @!P0 NANOSLEEP.SYNCS 0x989680 ;  /* 0x009896800000895d */ /* 0x002fea0003900000 */
[----:B------:R-:W1:Y:S02]  /*8260*/  @!P0 SYNCS.PHASECHK.TRANS64 P0, [R97+URZ+0x8], R0 ;  /* 0x00000800610085a7 */ /* 0x000e64000800007f */
[----:B-1----:R-:W-:Y:S05]  /*8270*/  @!P0 BRA `(.L_x_34) ;  /* 0xfffffffc00f08947 */ /* 0x002fea000383ffff */
[----:B------:R-:W-:Y:S05]  /*8280*/  BRA `(.L_x_188) ;  /* 0xffffffa4000c7947 */ /* 0x000fea000383ffff */
.L_x_167:
[----:B------:R-:W-:Y:S01]  /*8290*/  BSSY B1, `(.L_x_189) ;  /* 0x0000006000017945 */ /* 0x000fe20003800000 */
[----:B------:R-:W-:-:S07]  /*82a0*/  IMAD.MOV.U32 R15, RZ, RZ, -0x1 ;  /* 0xffffffffff0f7424 */ /* 0x000fce00078e00ff */
[----:B-----5:R-:W-:Y:S05]  /*82b0*/  WARPSYNC.COLLECTIVE R15, `(.L_x_190) ;  /* 0x000000000f0c7348 */ /* 0x020fea0003c00000 */
[----:B------:R-:W-:Y:S02]  /*82c0*/  ELECT P6, UR62, PT ;  /* 0x00000000003e782f */ /* 0x000fe400038c0000 */
[----:B------:R-:W-:Y:S01]  /*82d0*/  MOV R14, UR62 ;  /* 0x0000003e000e7c02 */ /* 0x000fe20008000f00 */
[----:B-----5:R-:W-:Y:S10]  /*82e0*/  ENDCOLLECTIVE ;  /* 0x000000000000791b */ /* 0x020ff40003800000 */
.L_x_190:
[----:B------:R-:W-:Y:S05]  /*82f0*/  BSYNC B1 ;  /* 0x0000000000017941 */ /* 0x000fea0003800000 */
.L_x_189:
[----:B------:R-:W-:Y:S05]  /*8300*/  BRA `(.L_x_191) ;  /* 0xffffffec00c07947 */ /* 0x000fea000383ffff */
.L_x_170:
[----:B-1----:R1:W2:Y:S02]  /*8310*/  SYNCS.PHASECHK.TRANS64.TRYWAIT P1, [R7+URZ+0x20], R4 ;  /* 0x00002004070075a7 */ /* 0x0022a4000802017f */
[----:B--2---:R-:W-:Y:S05]  /*8320*/  @!P1 NANOSLEEP.SYNCS 0x989680 ;  /* 0x009896800000995d */ /* 0x004fea0003900000 */
[----:B------:R-:W2:Y:S02]  /*8330*/  @!P1 SYNCS.PHASECHK.TRANS64 P1, [R7+URZ+0x20], R4 ;  /* 0x00002004070095a7 */ /* 0x000ea4000802007f */
[----:B--2---:R-:W-:Y:S05]  /*8340*/  @!P1 BRA `(.L_x_170) ;  /* 0xfffffffc00f09947 */ /* 0x004fea000383ffff */
[----:B------:R-:W-:Y:S05]  /*8350*/  BRA `(.L_x_192) ;  /* 0xffffffec00f87947 */ /* 0x000fea000383ffff */
.L_x_179:
[----:B------:R-:W-:Y:S01]  /*8360*/  BSSY B0, `(.L_x_193) ;  /* 0x0000006000007945 */ /* 0x000fe20003800000 */
[----:B------:R-:W-:-:S07]  /*8370*/  IMAD.MOV.U32 R15, RZ, RZ, -0x1 ;  /* 0xffffffffff0f7424 */ /* 0x000fce00078e00ff */
[----:B-----5:R-:W-:Y:S05]  /*8380*/  WARPSYNC.COLLECTIVE R15, `(.L_x_194) ;  /* 0x000000000f0c7348 */ /* 0x020fea0003c00000 */
[----:B------:R-:W-:Y:S02]  /*8390*/  ELECT P6, UR62, PT ;  /* 0x00000000003e782f */ /* 0x000fe400038c0000 */
[----:B------:R-:W-:Y:S01]  /*83a0*/  MOV R14, UR62 ;  /* 0x0000003e000e7c02 */ /* 0x000fe20008000f00 */
[----:B-----5:R-:W-:Y:S10]  /*83b0*/  ENDCOLLECTIVE ;  /* 0x000000000000791b */ /* 0x020ff40003800000 */
.L_x_194:
[----:B------:R-:W-:Y:S05]  /*83c0*/  BSYNC B0 ;  /* 0x0000000000007941 */ /* 0x000fea0003800000 */
.L_x_193:
[----:B------:R-:W-:Y:S05]  /*83d0*/  BRA `(.L_x_195) ;  /* 0xfffffff800a07947 */ /* 0x000fea000383ffff */
.L_x_183:
[----:B0-----:R0:W1:Y:S02]  /*83e0*/  SYNCS.PHASECHK.TRANS64.TRYWAIT P0, [R5+URZ], R2 ;  /* 0x00000002050075a7 */ /* 0x001064000800017f */
[----:B-1----:R-:W-:Y:S05]  /*83f0*/  @!P0 NANOSLEEP.SYNCS 0x989680 ;  /* 0x009896800000895d */ /* 0x002fea0003900000 */
[----:B------:R-:W1:Y:S02]  /*8400*/  @!P0 SYNCS.PHASECHK.TRANS64 P0, [R5+URZ], R2 ;  /* 0x00000002050085a7 */ /* 0x000e64000800007f */
[----:B-1----:R-:W-:Y:S05]  /*8410*/  @!P0 BRA `(.L_x_183) ;  /* 0xfffffffc00f08947 */ /* 0x002fea000383ffff */
[----:B------:R-:W-:Y:S05]  /*8420*/  BRA `(.L_x_196) ;  /* 0xfffffff800e47947 */ /* 0x000fea000383ffff */
.L_x_184:
[----:B0-----:R0:W1:Y:S02]  /*8430*/  SYNCS.PHASECHK.TRANS64.TRYWAIT P0, [R7+URZ], R4 ;  /* 0x00000004070075a7 */ /* 0x001064000800017f */
[----:B-1----:R-:W-:Y:S05]  /*8440*/  @!P0 NANOSLEEP.SYNCS 0x989680 ;  /* 0x009896800000895d */ /* 0x002fea0003900000 */
[----:B------:R-:W1:Y:S02]  /*8450*/  @!P0 SYNCS.PHASECHK.TRANS64 P0, [R7+URZ], R4 ;  /* 0x00000004070085a7 */ /* 0x000e64000800007f */
[----:B-1----:R-:W-:Y:S05]  /*8460*/  @!P0 BRA `(.L_x_184) ;  /* 0xfffffffc00f08947 */ /* 0x002fea000383ffff */
[----:B------:R-:W-:Y:S05]  /*8470*/  BRA `(.L_x_197) ;  /* 0xfffffff800f47947 */ /* 0x000fea000383ffff */
.L_x_185:
[----:B-1----:R1:W2:Y:S02]  /*8480*/  SYNCS.PHASECHK.TRANS64.TRYWAIT P0, [R6+URZ], R5 ;  /* 0x00000005060075a7 */ /* 0x0022a4000800017f */
[----:B--2---:R-:W-:Y:S05]  /*8490*/  @!P0 NANOSLEEP.SYNCS 0x989680 ;  /* 0x009896800000895d */ /* 0x004fea0003900000 */
[----:B------:R-:W2:Y:S02]  /*84a0*/  @!P0 SYNCS.PHASECHK.TRANS64 P0, [R6+URZ], R5 ;  /* 0x00000005060085a7 */ /* 0x000ea4000800007f */
[----:B--2---:R-:W-:Y:S05]  /*84b0*/  @!P0 BRA `(.L_x_185) ;  /* 0xfffffffc00f08947 */ /* 0x004fea000383ffff */
[----:B------:R-:W-:Y:S05]  /*84c0*/  BRA `(.L_x_198) ;  /* 0xfffffff800fc7947 */ /* 0x000fea000383ffff */
.L_x_199:
[----:B------:R-:W-:-:S00]  /*84d0*/  BRA `(.L_x_199) ;  /* 0xfffffffc00fc7947 */ /* 0x000fc0000383ffff */
[----:B------:R-:W-:-:S00]  /*84e0*/  NOP ;  /* 0x0000000000007918 */ /* 0x000fc00000000000 */
        /* <DEDUP_REMOVED lines=9> */
.L_x_200:


//--------------------- .nv.global.init           --------------------------
	.section	.nv.global.init,"aw",@progbits
.nv.global.init:
	.type		$str$22,@object
	.size		$str$22,($str$23 - $str$22)
$str$22:
        /*0000*/ 	.byte	0x6b, 0x5f, 0x74, 0x69, 0x6c, 0x65, 0x5f, 0x63, 0x6f, 0x75, 0x6e, 0x74, 0x20, 0x3e, 0x3d, 0x20
        /*0010*/ 	.byte	0x31, 0x00
	.type		$str$23,@object
	.size		$str$23,(__unnamed_1 - $str$23)
$str$23:
        /*0012*/ 	.byte	0x2f, 0x74, 0x6d, 0x70, 0x2f, 0x63, 0x75, 0x74, 0x6c, 0x61, 0x73, 0x73, 0x5f, 0x73, 0x77, 0x65
        /*0022*/ 	.byte	0x65, 0x70, 0x5f, 0x73, 0x72, 0x63, 0x2f, 0x69, 0x6e, 0x63, 0x6c, 0x75, 0x64, 0x65, 0x2f, 0x63
        /*0032*/ 	.byte	0x75, 0x74, 0x6c, 0x61, 0x73, 0x73, 0x2f, 0x67, 0x65, 0x6d, 0x6d, 0x2f, 0x63, 0x6f, 0x6c, 0x6c
        /*0042*/ 	.byte	0x65, 0x63, 0x74, 0x69, 0x76, 0x65, 0x2f, 0x73, 0x6d, 0x39, 0x30, 0x5f, 0x6d, 0x6d, 0x61, 0x5f
        /*0052*/ 	.byte	0x74, 0x6d, 0x61, 0x5f, 0x67, 0x6d, 0x6d, 0x61, 0x5f, 0x73, 0x73, 0x5f, 0x77, 0x61, 0x72, 0x70
        /*0062*/ 	.byte	0x73, 0x70, 0x65, 0x63, 0x69, 0x61, 0x6c, 0x69, 0x7a, 0x65, 0x64, 0x2e, 0x68, 0x70, 0x70, 0x00
	.type		__unnamed_1,@object
	.size		__unnamed_1,(.L_0 - __unnamed_1)
__unnamed_1:
        /*0072*/ 	.byte	0x76, 0x6f, 0x69, 0x64, 0x20, 0x63, 0x75, 0x74, 0x6c, 0x61, 0x73, 0x73, 0x3a, 0x3a, 0x67, 0x65
        /* <DEDUP_REMOVED lines=180> */
        /*0bc2*/ 	.byte	0x3a, 0x3a, 0x69, 0x64, 0x65, 0x6e, 0x74, 0x69, 0x74, 0x79, 0x5d, 0x00
.L_0:


//--------------------- .nv.shared._ZN7cutlass13device_kernelINS_4gemm6kernel13GemmUniversalIN4cute5tupleIJiiiiEEENS1_10collective13CollectiveMmaINS1_34MainloopSm90TmaGmmaWarpSpecializedILi4ENS5_IJNS4_1CILi4EEENSA_ILi2EEENSA_ILi1EEEEEENS1_32KernelTmaWarpSpecializedPingpongEEENS5_IJNSA_ILi64EEENSA_ILi128EEESI_EEENS_6half_tENS5_IJlSD_lEEESK_SL_NS4_8TiledMMAINS4_8MMA_AtomIJNS4_4SM904GMMA26MMA_64x128x16_F32F16F16_SSILNSP_5MajorE0ELSR_0ELNSP_7ScaleInE1ELSS_1EEEEEENS4_6LayoutINS5_IJSD_SD_SD_EEENS5_IJNSA_ILi0EEESX_SX_EEEEENS5_IJNS4_10UnderscoreES10_S10_EEEEENS4_23SM90_TMA_LOAD_MULTICASTENS4_14ComposedLayoutINS4_7SwizzleILi3ELi4ELi3EEENS4_18smem_ptr_flag_bitsILi16EEENSV_INS5_IJNSA_ILi8EEESH_EEENS5_IJSH_SD_EEEEEEEvNS4_8identityES13_S1D_vS1E_EENS_8epilogue10collective6detail29Sm90TmaWarpSpecializedAdapterINS1H_15DefaultEpilogueISK_SL_SL_NS1G_6thread17LinearCombinationISK_Li1EffLNS1L_9ScaleType4KindE0ELNS_15FloatRoundStyleE2ESK_EENS1_15EpilogueDefaultEEEEEvvEEEEvNT_6ParamsE --------------------------
	.section	.nv.shared._ZN7cutlass13device_kernelINS_4gemm6kernel13GemmUniversalIN4cute5tupleIJiiiiEEENS1_10collective13CollectiveMmaINS1_34MainloopSm90TmaGmmaWarpSpecializedILi4ENS5_IJNS4_1CILi4EEENSA_ILi2EEENSA_ILi1EEEEEENS1_32KernelTmaWarpSpecializedPingpongEEENS5_IJNSA_ILi64EEENSA_ILi128EEESI_EEENS_6half_tENS5_IJlSD_lEEESK_SL_NS4_8TiledMMAINS4_8MMA_AtomIJNS4_4SM904GMMA26MMA_64x128x16_F32F16F16_SSILNSP_5MajorE0ELSR_0ELNSP_7ScaleInE1ELSS_1EEEEEENS4_6LayoutINS5_IJSD_SD_SD_EEENS5_IJNSA_ILi0EEESX_SX_EEEEENS5_IJNS4_10UnderscoreES10_S10_EEEEENS4_23SM90_TMA_LOAD_MULTICASTENS4_14ComposedLayoutINS4_7SwizzleILi3ELi4ELi3EEENS4_18smem_ptr_flag_bitsILi16EEENSV_INS5_IJNSA_ILi8EEESH_EEENS5_IJSH_SD_EEEEEEEvNS4_8identityES13_S1D_vS1E_EENS_8epilogue10collective6detail29Sm90TmaWarpSpecializedAdapterINS1H_15DefaultEpilogueISK_SL_SL_NS1G_6thread17LinearCombinationISK_Li1EffLNS1L_9ScaleType4KindE0ELNS_15FloatRoundStyleE2ESK_EENS1_15EpilogueDefaultEEEEEvvEEEEvNT_6ParamsE,"aw",@nobits
	.sectionflags	@""
	.align	16
	.zero		1024


//--------------------- .nv.shared.reserved.0     --------------------------
	.section	.nv.shared.reserved.0,"aw",@nobits
	.weak		__nv_reservedSMEM_offset_0_alias
	.size		__nv_reservedSMEM_offset_0_alias, 0, 0
	.other		__nv_reservedSMEM_offset_0_alias,@"STO_CUDA_RESERVED_SHARED STV_DEFAULT"
__nv_reservedSMEM_offset_0_alias:
	.zero		0


//--------------------- .nv.global                --------------------------
	.section	.nv.global,"aw",@nobits
.nv.global:
	.type		_ZN40_INTERNAL_ab348549_4_k_cu_0a7880f3_189574cute1_E,@object
	.size		_ZN40_INTERNAL_ab348549_4_k_cu_0a7880f3_189574cute1_E,(_ZN40_INTERNAL_ab348549_4_k_cu_0a7880f3_189574cuda3std3__45__cpo6cbeginE - _ZN40_INTERNAL_ab348549_4_k_cu_0a7880f3_189574cute1_E)
_ZN40_INTERNAL_ab348549_4_k_cu_0a7880f3_189574cute1_E:
	.zero		1
	.type		_ZN40_INTERNAL_ab348549_4_k_cu_0a7880f3_189574cuda3std3__45__cpo6cbeginE,@object
	.size		_ZN40_INTERNAL_ab348549_4_k_cu_0a7880f3_189574cuda3std3__45__cpo6cbeginE,(_ZN40_INTERNAL_ab348549_4_k_cu_0a7880f3_189574cuda3std3__48in_placeE - _ZN40_INTERNAL_ab348549_4_k_cu_0a7880f3_189574cuda3std3__45__cpo6cbeginE)
_ZN40_INTERNAL_ab348549_4_k_cu_0a7880f3_189574cuda3std3__45__cpo6cbeginE:
	.zero		1
	.type		_ZN40_INTERNAL_ab348549_4_k_cu_0a7880f3_189574cuda3std3__48in_placeE,@object
	.size		_ZN40_INTERNAL_ab348549_4_k_cu_0a7880f3_189574cuda3std3__48in_placeE,(_ZN40_INTERNAL_ab348549_4_k_cu_0a7880f3_189574cuda3std6ranges3__45__cpo9iter_moveE - _ZN40_INTERNAL_ab348549_4_k_cu_0a7880f3_189574cuda3std3__48in_placeE)
_ZN40_INTERNAL_ab348549_4_k_cu_0a7880f3_189574cuda3std3__48in_placeE:
	.zero		1
	.type		_ZN40_INTERNAL_ab348549_4_k_cu_0a7880f3_189574cuda3std6ranges3__45__cpo9iter_moveE,@object
	.size		_ZN40_INTERNAL_ab348549_4_k_cu_0a7880f3_189574cuda3std6ranges3__45__cpo9iter_moveE,(_ZN40_INTERNAL_ab348549_4_k_cu_0a7880f3_189574cuda3std3__45__cpo5beginE - _ZN40_INTERNAL_ab348549_4_k_cu_0a7880f3_189574cuda3std6ranges3__45__cpo9iter_moveE)
_ZN40_INTERNAL_ab348549_4_k_cu_0a7880f3_189574cuda3std6ranges3__45__cpo9iter_moveE:
	.zero		1
	.type		_ZN40_INTERNAL_ab348549_4_k_cu_0a7880f3_189574cuda3std3__45__cpo5beginE,@object
	.size		_ZN40_INTERNAL_ab348549_4_k_cu_0a7880f3_189574cuda3std3__45__cpo5beginE,(_ZN40_INTERNAL_ab348549_4_k_cu_0a7880f3_189574cuda3std3__442_GLOBAL__N__ab348549_4_k_cu_0a7880f3_189576ignoreE - _ZN40_INTERNAL_ab348549_4_k_cu_0a7880f3_189574cuda3std3__45__cpo5beginE)
_ZN40_INTERNAL_ab348549_4_k_cu_0a7880f3_189574cuda3std3__45__cpo5beginE:
	.zero		1
	.type		_ZN40_INTERNAL_ab348549_4_k_cu_0a7880f3_189574cuda3std3__442_GLOBAL__N__ab348549_4_k_cu_0a7880f3_189576ignoreE,@object
	.size		_ZN40_INTERNAL_ab348549_4_k_cu_0a7880f3_189574cuda3std3__442_GLOBAL__N__ab348549_4_k_cu_0a7880f3_189576ignoreE,(_ZN40_INTERNAL_ab348549_4_k_cu_0a7880f3_189574cute7productE - _ZN40_INTERNAL_ab348549_4_k_cu_0a7880f3_189574cuda3std3__442_GLOBAL__N__ab348549_4_k_cu_0a7880f3_189576ignoreE)
_ZN40_INTERNAL_ab348549_4_k_cu_0a7880f3_189574cuda3std3__442_GLOBAL__N__ab348549_4_k_cu_0a7880f3_189576ignoreE:
	.zero		1
	.type		_ZN40_INTERNAL_ab348549_4_k_cu_0a7880f3_189574cute7productE,@object
	.size		_ZN40_INTERNAL_ab348549_4_k_cu_0a7880f3_189574cute7productE,(_ZN40_INTERNAL_ab348549_4_k_cu_0a7880f3_189574cuda3std3__45__cpo3endE - _ZN40_INTERNAL_ab348549_4_k_cu_0a7880f3_189574cute7productE)
_ZN40_INTERNAL_ab348549_4_k_cu_0a7880f3_189574cute7productE:
	.zero		1
	.type		_ZN40_INTERNAL_ab348549_4_k_cu_0a7880f3_189574cuda3std3__45__cpo3endE,@object
	.size		_ZN40_INTERNAL_ab348549_4_k_cu_0a7880f3_189574cuda3std3__45__cpo3endE,(_ZN40_INTERNAL_ab348549_4_k_cu_0a7880f3_189574cuda3std3__419piecewise_constructE - _ZN40_INTERNAL_ab348549_4_k_cu_0a7880f3_189574cuda3std3__45__cpo3endE)
_ZN40_INTERNAL_ab348549_4_k_cu_0a7880f3_189574cuda3std3__45__cpo3endE:
	.zero		1
	.type		_ZN40_INTERNAL_ab348549_4_k_cu_0a7880f3_189574cuda3std3__419piecewise_constructE,@object
	.size		_ZN40_INTERNAL_ab348549_4_k_cu_0a7880f3_189574cuda3std3__419piecewise_constructE,(_ZN40_INTERNAL_ab348549_4_k_cu_0a7880f3_189574cuda3std3__45__cpo4cendE - _ZN40_INTERNAL_ab348549_4_k_cu_0a7880f3_189574cuda3std3__419piecewise_constructE)
_ZN40_INTERNAL_ab348549_4_k_cu_0a7880f3_189574cuda3std3__419piecewise_constructE:
	.zero		1
	.type		_ZN40_INTERNAL_ab348549_4_k_cu_0a7880f3_189574cuda3std3__45__cpo4cendE,@object
	.size		_ZN40_INTERNAL_ab348549_4_k_cu_0a7880f3_189574cuda3std3__45__cpo4cendE,(_ZN40_INTERNAL_ab348549_4_k_cu_0a7880f3_189574cuda3std6ranges3__45__cpo4swapE - _ZN40_INTERNAL_ab348549_4_k_cu_0a7880f3_189574cuda3std3__45__cpo4cendE)
_ZN40_INTERNAL_ab348549_4_k_cu_0a7880f3_189574cuda3std3__45__cpo4cendE:
	.zero		1
	.type		_ZN40_INTERNAL_ab348549_4_k_cu_0a7880f3_189574cuda3std6ranges3__45__cpo4swapE,@object
	.size		_ZN40_INTERNAL_ab348549_4_k_cu_0a7880f3_189574cuda3std6ranges3__45__cpo4swapE,(.L_8 - _ZN40_INTERNAL_ab348549_4_k_cu_0a7880f3_189574cuda3std6ranges3__45__cpo4swapE)
_ZN40_INTERNAL_ab348549_4_k_cu_0a7880f3_189574cuda3std6ranges3__45__cpo4swapE:
	.zero		1
.L_8:


//--------------------- .nv.constant0._ZN7cutlass13device_kernelINS_4gemm6kernel13GemmUniversalIN4cute5tupleIJiiiiEEENS1_10collective13CollectiveMmaINS1_34MainloopSm90TmaGmmaWarpSpecializedILi4ENS5_IJNS4_1CILi4EEENSA_ILi2EEENSA_ILi1EEEEEENS1_32KernelTmaWarpSpecializedPingpongEEENS5_IJNSA_ILi64EEENSA_ILi128EEESI_EEENS_6half_tENS5_IJlSD_lEEESK_SL_NS4_8TiledMMAINS4_8MMA_AtomIJNS4_4SM904GMMA26MMA_64x128x16_F32F16F16_SSILNSP_5MajorE0ELSR_0ELNSP_7ScaleInE1ELSS_1EEEEEENS4_6LayoutINS5_IJSD_SD_SD_EEENS5_IJNSA_ILi0EEESX_SX_EEEEENS5_IJNS4_10UnderscoreES10_S10_EEEEENS4_23SM90_TMA_LOAD_MULTICASTENS4_14ComposedLayoutINS4_7SwizzleILi3ELi4ELi3EEENS4_18smem_ptr_flag_bitsILi16EEENSV_INS5_IJNSA_ILi8EEESH_EEENS5_IJSH_SD_EEEEEEEvNS4_8identityES13_S1D_vS1E_EENS_8epilogue10collective6detail29Sm90TmaWarpSpecializedAdapterINS1H_15DefaultEpilogueISK_SL_SL_NS1G_6thread17LinearCombinationISK_Li1EffLNS1L_9ScaleType4KindE0ELNS_15FloatRoundStyleE2ESK_EENS1_15EpilogueDefaultEEEEEvvEEEEvNT_6ParamsE --------------------------
	.section	.nv.constant0._ZN7cutlass13device_kernelINS_4gemm6kernel13GemmUniversalIN4cute5tupleIJiiiiEEENS1_10collective13CollectiveMmaINS1_34MainloopSm90TmaGmmaWarpSpecializedILi4ENS5_IJNS4_1CILi4EEENSA_ILi2EEENSA_ILi1EEEEEENS1_32KernelTmaWarpSpecializedPingpongEEENS5_IJNSA_ILi64EEENSA_ILi128EEESI_EEENS_6half_tENS5_IJlSD_lEEESK_SL_NS4_8TiledMMAINS4_8MMA_AtomIJNS4_4SM904GMMA26MMA_64x128x16_F32F16F16_SSILNSP_5MajorE0ELSR_0ELNSP_7ScaleInE1ELSS_1EEEEEENS4_6LayoutINS5_IJSD_SD_SD_EEENS5_IJNSA_ILi0EEESX_SX_EEEEENS5_IJNS4_10UnderscoreES10_S10_EEEEENS4_23SM90_TMA_LOAD_MULTICASTENS4_14ComposedLayoutINS4_7SwizzleILi3ELi4ELi3EEENS4_18smem_ptr_flag_bitsILi16EEENSV_INS5_IJNSA_ILi8EEESH_EEENS5_IJSH_SD_EEEEEEEvNS4_8identityES13_S1D_vS1E_EENS_8epilogue10collective6detail29Sm90TmaWarpSpecializedAdapterINS1H_15DefaultEpilogueISK_SL_SL_NS1G_6thread17LinearCombinationISK_Li1EffLNS1L_9ScaleType4KindE0ELNS_15FloatRoundStyleE2ESK_EENS1_15EpilogueDefaultEEEEEvvEEEEvNT_6ParamsE,"a",@progbits
	.sectionflags	@""
	.align	4
.nv.constant0._ZN7cutlass13device_kernelINS_4gemm6kernel13GemmUniversalIN4cute5tupleIJiiiiEEENS1_10collective13CollectiveMmaINS1_34MainloopSm90TmaGmmaWarpSpecializedILi4ENS5_IJNS4_1CILi4EEENSA_ILi2EEENSA_ILi1EEEEEENS1_32KernelTmaWarpSpecializedPingpongEEENS5_IJNSA_ILi64EEENSA_ILi128EEESI_EEENS_6half_tENS5_IJlSD_lEEESK_SL_NS4_8TiledMMAINS4_8MMA_AtomIJNS4_4SM904GMMA26MMA_64x128x16_F32F16F16_SSILNSP_5MajorE0ELSR_0ELNSP_7ScaleInE1ELSS_1EEEEEENS4_6LayoutINS5_IJSD_SD_SD_EEENS5_IJNSA_ILi0EEESX_SX_EEEEENS5_IJNS4_10UnderscoreES10_S10_EEEEENS4_23SM90_TMA_LOAD_MULTICASTENS4_14ComposedLayoutINS4_7SwizzleILi3ELi4ELi3EEENS4_18smem_ptr_flag_bitsILi16EEENSV_INS5_IJNSA_ILi8EEESH_EEENS5_IJSH_SD_EEEEEEEvNS4_8identityES13_S1D_vS1E_EENS_8epilogue10collective6detail29Sm90TmaWarpSpecializedAdapterINS1H_15DefaultEpilogueISK_SL_SL_NS1G_6thread17LinearCombinationISK_Li1EffLNS1L_9ScaleType4KindE0ELNS_15FloatRoundStyleE2ESK_EENS1_15EpilogueDefaultEEEEEvvEEEEvNT_6ParamsE:
	.zero		1664


//--------------------- SYMBOLS --------------------------

	.type		.nv.reservedSmem.offset0,@object
	.size		.nv.reservedSmem.offset0,0x4
	.type		__assertfail,@function
